// auto-generated by cutlass_sweep.gemm — config: {"arch": "sm_90", "cluster_m": 1, "cluster_n": 8, "dtype": "int8", "dtype_b": "int8", "layout": "nt", "stages": 0, "tile_k": 64, "tile_m": 256, "tile_n": 128}
#include "cutlass/cutlass.h"
#include "cutlass/gemm/collective/collective_builder.hpp"
#include "cutlass/gemm/device/gemm_universal_adapter.h"
#include "cutlass/gemm/kernel/gemm_universal.hpp"
#include "cutlass/epilogue/collective/collective_builder.hpp"

using ElemA = int8_t;
using ElemB = int8_t;
using ElemCD = int8_t;
using Acc  = int32_t;
using TileShape    = cute::Shape<cute::_256, cute::_128, cute::_64>;
using ClusterShape = cute::Shape<cute::_1, cute::_8, cute::_1>;

using CollectiveEpilogue = typename cutlass::epilogue::collective::CollectiveBuilder<
    cutlass::arch::Sm90, cutlass::arch::OpClassTensorOp,
    TileShape, ClusterShape,
    cutlass::epilogue::collective::EpilogueTileAuto,
    Acc, Acc,
    ElemCD, cutlass::layout::RowMajor, 128 / cutlass::sizeof_bits<ElemCD>::value,
    ElemCD, cutlass::layout::RowMajor, 128 / cutlass::sizeof_bits<ElemCD>::value,
    cutlass::epilogue::collective::EpilogueScheduleAuto
  >::CollectiveOp;

using CollectiveMainloop = typename cutlass::gemm::collective::CollectiveBuilder<
    cutlass::arch::Sm90, cutlass::arch::OpClassTensorOp,
    ElemA, cutlass::layout::RowMajor, 128 / cutlass::sizeof_bits<ElemA>::value,
    ElemB, cutlass::layout::ColumnMajor, 128 / cutlass::sizeof_bits<ElemB>::value,
    Acc,
    TileShape, ClusterShape,
    cutlass::gemm::collective::StageCountAutoCarveout<static_cast<int>(sizeof(typename CollectiveEpilogue::SharedStorage))>,
    cutlass::gemm::collective::KernelScheduleAuto
  >::CollectiveOp;

using GemmKernel = cutlass::gemm::kernel::GemmUniversal<
    cute::Shape<int,int,int,int>,
    CollectiveMainloop,
    CollectiveEpilogue
>;
using Gemm = cutlass::gemm::device::GemmUniversalAdapter<GemmKernel>;

// Force the device kernel symbol into the cubin without needing a host main.
auto* _anchor = &cutlass::device_kernel<GemmKernel>;


// ===== COMPILED SASS (sm_90a) =====

	.target	sm_90a

	.elftype	@"ET_EXEC"


//--------------------- .note.nv.tkinfo           --------------------------
	.section	.note.nv.tkinfo,"",@"SHT_NOTE"
	.sectionflags	@"SHF_NOTE_NV_TKINFO"
	.tkinfo
        /*0018*/ 	.word	0x00000002
        /*0030*/ 	.string	""
        /*0030*/ 	.string	"ptxas"
        /*0030*/ 	.string	"Cuda compilation tools, release 13.0, V13.0.88"
        /*0030*/ 	.string	"Build cuda_13.0.r13.0/compiler.36424714_0"
        /*0030*/ 	.string	"-arch sm_90a -m 64 "



//--------------------- .note.nv.cuinfo           --------------------------
	.section	.note.nv.cuinfo,"",@"SHT_NOTE"
	.sectionflags	@"SHF_NOTE_NV_CUINFO"
        /*0018*/ 	.short	0x0002
        /*001a*/ 	.short	0x005a
        /*001c*/ 	.short	0x0082
	.zero		2


//--------------------- .nv.info                  --------------------------
	.section	.nv.info,"",@"SHT_CUDA_INFO"
	.align	4


	//----- nvinfo : EIATTR_REGCOUNT
	.align		4
        /*0000*/ 	.byte	0x04, 0x2f
        /*0002*/ 	.short	(.L_15 - .L_14)
	.align		4
.L_14:
        /*0004*/ 	.word	index@(_ZN7cutlass13device_kernelINS_4gemm6kernel13GemmUniversalIN4cute5tupleIJiiiiEEENS1_10collective13CollectiveMmaINS1_34MainloopSm90TmaGmmaWarpSpecializedILi9ENS5_IJNS4_1CILi1EEENSA_ILi8EEESB_EEENS1_35KernelTmaWarpSpecializedCooperativeEEENS5_IJNSA_ILi256EEENSA_ILi128EEENSA_ILi64EEEEEEaNS5_IJlSB_lEEEaSK_NS4_8TiledMMAINS4_8MMA_AtomIJNS4_4SM904GMMA27MMA_64x128x32_S32S8S8_SS_TNEEEENS4_6LayoutINS5_IJNSA_ILi2EEESB_SB_EEENS5_IJSB_NSA_ILi0EEESU_EEEEENS5_IJNS4_10UnderscoreESX_SX_EEEEENS4_23SM90_TMA_LOAD_MULTICASTENS4_14ComposedLayoutINS4_7SwizzleILi2ELi4ELi3EEENS4_18smem_ptr_flag_bitsILi8EEENSR_INS5_IJSC_SI_EEENS5_IJSI_SB_EEEEEEEvNS4_8identityENS4_13SM90_TMA_LOADES19_vS1A_EENS_8epilogue10collective6detail29Sm90TmaWarpSpecializedAdapterINS1E_15DefaultEpilogueIaSK_SK_NS1D_6thread17LinearCombinationIaLi1EiiLNS1I_9ScaleType4KindE0ELNS_15FloatRoundStyleE2EaEENS1_15EpilogueDefaultEEEEEvvEEEEvNT_6ParamsE)
        /*0008*/ 	.word	0x000000a8


	//----- nvinfo : EIATTR_FRAME_SIZE
	.align		4
.L_15:
        /*000c*/ 	.byte	0x04, 0x11
        /*000e*/ 	.short	(.L_17 - .L_16)
	.align		4
.L_16:
        /*0010*/ 	.word	index@(_ZN7cutlass13device_kernelINS_4gemm6kernel13GemmUniversalIN4cute5tupleIJiiiiEEENS1_10collective13CollectiveMmaINS1_34MainloopSm90TmaGmmaWarpSpecializedILi9ENS5_IJNS4_1CILi1EEENSA_ILi8EEESB_EEENS1_35KernelTmaWarpSpecializedCooperativeEEENS5_IJNSA_ILi256EEENSA_ILi128EEENSA_ILi64EEEEEEaNS5_IJlSB_lEEEaSK_NS4_8TiledMMAINS4_8MMA_AtomIJNS4_4SM904GMMA27MMA_64x128x32_S32S8S8_SS_TNEEEENS4_6LayoutINS5_IJNSA_ILi2EEESB_SB_EEENS5_IJSB_NSA_ILi0EEESU_EEEEENS5_IJNS4_10UnderscoreESX_SX_EEEEENS4_23SM90_TMA_LOAD_MULTICASTENS4_14ComposedLayoutINS4_7SwizzleILi2ELi4ELi3EEENS4_18smem_ptr_flag_bitsILi8EEENSR_INS5_IJSC_SI_EEENS5_IJSI_SB_EEEEEEEvNS4_8identityENS4_13SM90_TMA_LOADES19_vS1A_EENS_8epilogue10collective6detail29Sm90TmaWarpSpecializedAdapterINS1E_15DefaultEpilogueIaSK_SK_NS1D_6thread17LinearCombinationIaLi1EiiLNS1I_9ScaleType4KindE0ELNS_15FloatRoundStyleE2EaEENS1_15EpilogueDefaultEEEEEvvEEEEvNT_6ParamsE)
        /*0014*/ 	.word	0x00000000


	//----- nvinfo : EIATTR_MIN_STACK_SIZE
	.align		4
.L_17:
        /*0018*/ 	.byte	0x04, 0x12
        /*001a*/ 	.short	(.L_19 - .L_18)
	.align		4
.L_18:
        /*001c*/ 	.word	index@(_ZN7cutlass13device_kernelINS_4gemm6kernel13GemmUniversalIN4cute5tupleIJiiiiEEENS1_10collective13CollectiveMmaINS1_34MainloopSm90TmaGmmaWarpSpecializedILi9ENS5_IJNS4_1CILi1EEENSA_ILi8EEESB_EEENS1_35KernelTmaWarpSpecializedCooperativeEEENS5_IJNSA_ILi256EEENSA_ILi128EEENSA_ILi64EEEEEEaNS5_IJlSB_lEEEaSK_NS4_8TiledMMAINS4_8MMA_AtomIJNS4_4SM904GMMA27MMA_64x128x32_S32S8S8_SS_TNEEEENS4_6LayoutINS5_IJNSA_ILi2EEESB_SB_EEENS5_IJSB_NSA_ILi0EEESU_EEEEENS5_IJNS4_10UnderscoreESX_SX_EEEEENS4_23SM90_TMA_LOAD_MULTICASTENS4_14ComposedLayoutINS4_7SwizzleILi2ELi4ELi3EEENS4_18smem_ptr_flag_bitsILi8EEENSR_INS5_IJSC_SI_EEENS5_IJSI_SB_EEEEEEEvNS4_8identityENS4_13SM90_TMA_LOADES19_vS1A_EENS_8epilogue10collective6detail29Sm90TmaWarpSpecializedAdapterINS1E_15DefaultEpilogueIaSK_SK_NS1D_6thread17LinearCombinationIaLi1EiiLNS1I_9ScaleType4KindE0ELNS_15FloatRoundStyleE2EaEENS1_15EpilogueDefaultEEEEEvvEEEEvNT_6ParamsE)
        /*0020*/ 	.word	0x00000000
.L_19:


//--------------------- .nv.compat                --------------------------
	.section	.nv.compat,"",@"SHT_CUDA_COMPAT_INFO"
	.align	4
        /*0000*/ 	.byte	0x02, 0x09, 0x01, 0x00, 0x02, 0x02, 0x04, 0x00, 0x02, 0x05, 0x05, 0x00, 0x03, 0x07, 0x01, 0x01
        /*0010*/ 	.byte	0x02, 0x03, 0x01, 0x00, 0x02, 0x06, 0x01, 0x00, 0x04, 0x0b, 0x08, 0x00, 0x00, 0x00, 0x00, 0x00
        /*0020*/ 	.byte	0x00, 0x00, 0x00, 0x00


//--------------------- .nv.info._ZN7cutlass13device_kernelINS_4gemm6kernel13GemmUniversalIN4cute5tupleIJiiiiEEENS1_10collective13CollectiveMmaINS1_34MainloopSm90TmaGmmaWarpSpecializedILi9ENS5_IJNS4_1CILi1EEENSA_ILi8EEESB_EEENS1_35KernelTmaWarpSpecializedCooperativeEEENS5_IJNSA_ILi256EEENSA_ILi128EEENSA_ILi64EEEEEEaNS5_IJlSB_lEEEaSK_NS4_8TiledMMAINS4_8MMA_AtomIJNS4_4SM904GMMA27MMA_64x128x32_S32S8S8_SS_TNEEEENS4_6LayoutINS5_IJNSA_ILi2EEESB_SB_EEENS5_IJSB_NSA_ILi0EEESU_EEEEENS5_IJNS4_10UnderscoreESX_SX_EEEEENS4_23SM90_TMA_LOAD_MULTICASTENS4_14ComposedLayoutINS4_7SwizzleILi2ELi4ELi3EEENS4_18smem_ptr_flag_bitsILi8EEENSR_INS5_IJSC_SI_EEENS5_IJSI_SB_EEEEEEEvNS4_8identityENS4_13SM90_TMA_LOADES19_vS1A_EENS_8epilogue10collective6detail29Sm90TmaWarpSpecializedAdapterINS1E_15DefaultEpilogueIaSK_SK_NS1D_6thread17LinearCombinationIaLi1EiiLNS1I_9ScaleType4KindE0ELNS_15FloatRoundStyleE2EaEENS1_15EpilogueDefaultEEEEEvvEEEEvNT_6ParamsE --------------------------
	.section	.nv.info._ZN7cutlass13device_kernelINS_4gemm6kernel13GemmUniversalIN4cute5tupleIJiiiiEEENS1_10collective13CollectiveMmaINS1_34MainloopSm90TmaGmmaWarpSpecializedILi9ENS5_IJNS4_1CILi1EEENSA_ILi8EEESB_EEENS1_35KernelTmaWarpSpecializedCooperativeEEENS5_IJNSA_ILi256EEENSA_ILi128EEENSA_ILi64EEEEEEaNS5_IJlSB_lEEEaSK_NS4_8TiledMMAINS4_8MMA_AtomIJNS4_4SM904GMMA27MMA_64x128x32_S32S8S8_SS_TNEEEENS4_6LayoutINS5_IJNSA_ILi2EEESB_SB_EEENS5_IJSB_NSA_ILi0EEESU_EEEEENS5_IJNS4_10UnderscoreESX_SX_EEEEENS4_23SM90_TMA_LOAD_MULTICASTENS4_14ComposedLayoutINS4_7SwizzleILi2ELi4ELi3EEENS4_18smem_ptr_flag_bitsILi8EEENSR_INS5_IJSC_SI_EEENS5_IJSI_SB_EEEEEEEvNS4_8identityENS4_13SM90_TMA_LOADES19_vS1A_EENS_8epilogue10collective6detail29Sm90TmaWarpSpecializedAdapterINS1E_15DefaultEpilogueIaSK_SK_NS1D_6thread17LinearCombinationIaLi1EiiLNS1I_9ScaleType4KindE0ELNS_15FloatRoundStyleE2EaEENS1_15EpilogueDefaultEEEEEvvEEEEvNT_6ParamsE,"",@"SHT_CUDA_INFO"
	.sectionflags	@""
	.align	4


	//----- nvinfo : EIATTR_CUDA_API_VERSION
	.align		4
        /*0000*/ 	.byte	0x04, 0x37
        /*0002*/ 	.short	(.L_21 - .L_20)
.L_20:
        /*0004*/ 	.word	0x00000082


	//----- nvinfo : EIATTR_KPARAM_INFO
	.align		4
.L_21:
        /*0008*/ 	.byte	0x04, 0x17
        /*000a*/ 	.short	(.L_23 - .L_22)
.L_22:
        /*000c*/ 	.word	0x00000000
        /*0010*/ 	.short	0x0000
        /*0012*/ 	.short	0x0070
        /*0014*/ 	.byte	0x00, 0xf0, 0x01, 0x10


	//----- nvinfo : EIATTR_SPARSE_MMA_MASK
	.align		4
.L_23:
        /*0018*/ 	.byte	0x03, 0x50
        /*001a*/ 	.short	0x0000


	//----- nvinfo : EIATTR_MAXREG_COUNT
	.align		4
        /*001c*/ 	.byte	0x03, 0x1b
        /*001e*/ 	.short	0x00a8


	//----- nvinfo : EIATTR_NUM_BARRIERS
	.align		4
        /*0020*/ 	.byte	0x02, 0x4c
        /*0022*/ 	.byte	0x01
	.zero		1


	//----- nvinfo : EIATTR_EXTERNS
	.align		4
        /*0024*/ 	.byte	0x04, 0x0f
        /*0026*/ 	.short	(.L_25 - .L_24)


	//   ....[0]....
	.align		4
.L_24:
        /*0028*/ 	.word	index@(__assertfail)


	//----- nvinfo : EIATTR_MERCURY_ISA_VERSION
	.align		4
.L_25:
        /*002c*/ 	.byte	0x03, 0x5f
        /*002e*/ 	.short	0x0101


	//----- nvinfo : EIATTR_INT_WARP_WIDE_INSTR_OFFSETS
	.align		4
        /*0030*/ 	.byte	0x04, 0x31
        /*0032*/ 	.short	(.L_27 - .L_26)


	//   ....[0]....
.L_26:
        /*0034*/ 	.word	0x00000500


	//   ....[1]....
        /*0038*/ 	.word	0x00000520


	//   ....[2]....
        /*003c*/ 	.word	0x000006e0


	//----- nvinfo : EIATTR_COOP_GROUP_MASK_REGIDS
	.align		4
.L_27:
        /*0040*/ 	.byte	0x04, 0x29
        /*0042*/ 	.short	(.L_29 - .L_28)


	//   ....[0]....
.L_28:
        /*0044*/ 	.word	0xffffffff


	//   ....[1]....
        /*0048*/ 	.word	0xffffffff


	//   ....[2]....
        /*004c*/ 	.word	0xffffffff


	//   ....[3]....
        /*0050*/ 	.word	0xffffffff


	//   ....[4]....
        /*0054*/ 	.word	0xffffffff


	//   ....[5]....
        /*0058*/ 	.word	0xffffffff


	//----- nvinfo : EIATTR_COOP_GROUP_INSTR_OFFSETS
	.align		4
.L_29:
        /*005c*/ 	.byte	0x04, 0x28
        /*005e*/ 	.short	(.L_31 - .L_30)


	//   ....[0]....
.L_30:
        /*0060*/ 	.word	0x00000060


	//   ....[1]....
        /*0064*/ 	.word	0x00000070


	//   ....[2]....
        /*0068*/ 	.word	0x00000130


	//   ....[3]....
        /*006c*/ 	.word	0x000003a0


	//   ....[4]....
        /*0070*/ 	.word	0x00000850


	//   ....[5]....
        /*0074*/ 	.word	0x00001290


	//----- nvinfo : EIATTR_REG_RECONFIG
	.align		4
.L_31:
        /*0078*/ 	.byte	0x01, 0x54
	.zero		2


	//----- nvinfo : EIATTR_SYSCALL_OFFSETS
	.align		4
        /*007c*/ 	.byte	0x04, 0x46
        /*007e*/ 	.short	(.L_33 - .L_32)


	//   ....[0]....
.L_32:
        /*0080*/ 	.word	0x00001460


	//----- nvinfo : EIATTR_MBARRIER_INSTR_OFFSETS
	.align		4
.L_33:
        /*0084*/ 	.byte	0x04, 0x39
        /*0086*/ 	.short	(.L_35 - .L_34)


	//   ....[0]....
.L_34:
        /*0088*/ 	.word	0x00000250
        /*008c*/ 	.word	0x000000ff
        /*0090*/ 	.word	0x00000000
        /*0094*/ 	.short	0x0100
        /*0096*/ 	.byte	0x08
	.zero		1


	//   ....[1]....
        /*0098*/ 	.word	0x00000260
        /*009c*/ 	.word	0x000000ff
        /*00a0*/ 	.word	0x00000048
        /*00a4*/ 	.short	0x0100
        /*00a6*/ 	.byte	0x08
	.zero		1


	//   ....[2]....
        /*00a8*/ 	.word	0x00000270
        /*00ac*/ 	.word	0x000000ff
        /*00b0*/ 	.word	0x00000008
        /*00b4*/ 	.short	0x0100
        /*00b6*/ 	.byte	0x08
	.zero		1


	//   ....[3]....
        /*00b8*/ 	.word	0x00000280
        /*00bc*/ 	.word	0x000000ff
        /*00c0*/ 	.word	0x00000050
        /*00c4*/ 	.short	0x0100
        /*00c6*/ 	.byte	0x08
	.zero		1


	//   ....[4]....
        /*00c8*/ 	.word	0x00000290
        /*00cc*/ 	.word	0x000000ff
        /*00d0*/ 	.word	0x00000010
        /*00d4*/ 	.short	0x0100
        /*00d6*/ 	.byte	0x08
	.zero		1


	//   ....[5]....
        /*00d8*/ 	.word	0x000002a0
        /*00dc*/ 	.word	0x000000ff
        /*00e0*/ 	.word	0x00000058
        /*00e4*/ 	.short	0x0100
        /*00e6*/ 	.byte	0x08
	.zero		1


	//   ....[6]....
        /*00e8*/ 	.word	0x000002b0
        /*00ec*/ 	.word	0x000000ff
        /*00f0*/ 	.word	0x00000018
        /*00f4*/ 	.short	0x0100
        /*00f6*/ 	.byte	0x08
	.zero		1


	//   ....[7]....
        /*00f8*/ 	.word	0x000002c0
        /*00fc*/ 	.word	0x000000ff
        /*0100*/ 	.word	0x00000060
        /*0104*/ 	.short	0x0100
        /*0106*/ 	.byte	0x08
	.zero		1


	//   ....[8]....
        /*0108*/ 	.word	0x000002d0
        /*010c*/ 	.word	0x000000ff
        /*0110*/ 	.word	0x00000020
        /*0114*/ 	.short	0x0100
        /*0116*/ 	.byte	0x08
	.zero		1


	//   ....[9]....
        /*0118*/ 	.word	0x000002e0
        /*011c*/ 	.word	0x000000ff
        /*0120*/ 	.word	0x00000068
        /*0124*/ 	.short	0x0100
        /*0126*/ 	.byte	0x08
	.zero		1


	//   ....[10]....
        /*0128*/ 	.word	0x000002f0
        /*012c*/ 	.word	0x000000ff
        /*0130*/ 	.word	0x00000028
        /*0134*/ 	.short	0x0100
        /*0136*/ 	.byte	0x08
	.zero		1


	//   ....[11]....
        /*0138*/ 	.word	0x00000300
        /*013c*/ 	.word	0x000000ff
        /*0140*/ 	.word	0x00000070
        /*0144*/ 	.short	0x0100
        /*0146*/ 	.byte	0x08
	.zero		1


	//   ....[12]....
        /*0148*/ 	.word	0x00000310
        /*014c*/ 	.word	0x000000ff
        /*0150*/ 	.word	0x00000030
        /*0154*/ 	.short	0x0100
        /*0156*/ 	.byte	0x08
	.zero		1


	//   ....[13]....
        /*0158*/ 	.word	0x00000320
        /*015c*/ 	.word	0x000000ff
        /*0160*/ 	.word	0x00000078
        /*0164*/ 	.short	0x0100
        /*0166*/ 	.byte	0x08
	.zero		1


	//   ....[14]....
        /*0168*/ 	.word	0x00000330
        /*016c*/ 	.word	0x000000ff
        /*0170*/ 	.word	0x00000038
        /*0174*/ 	.short	0x0100
        /*0176*/ 	.byte	0x08
	.zero		1


	//   ....[15]....
        /*0178*/ 	.word	0x00000340
        /*017c*/ 	.word	0x000000ff
        /*0180*/ 	.word	0x00000080
        /*0184*/ 	.short	0x0100
        /*0186*/ 	.byte	0x08
	.zero		1


	//   ....[16]....
        /*0188*/ 	.word	0x00000350
        /*018c*/ 	.word	0x000000ff
        /*0190*/ 	.word	0x00000040
        /*0194*/ 	.short	0x0100
        /*0196*/ 	.byte	0x08
	.zero		1


	//   ....[17]....
        /*0198*/ 	.word	0x00000360
        /*019c*/ 	.word	0x000000ff
        /*01a0*/ 	.word	0x00000088
        /*01a4*/ 	.short	0x0100
        /*01a6*/ 	.byte	0x08
	.zero		1


	//   ....[18]....
        /*01a8*/ 	.word	0x00000790
        /*01ac*/ 	.word	0x000000ff
        /*01b0*/ 	.word	0x000000a0
        /*01b4*/ 	.short	0x0100
        /*01b6*/ 	.byte	0x06
	.zero		1


	//   ....[19]....
        /*01b8*/ 	.word	0x00000800
        /*01bc*/ 	.word	0x000000ff
        /*01c0*/ 	.word	0x000000a8
        /*01c4*/ 	.short	0x0100
        /*01c6*/ 	.byte	0x06
	.zero		1


	//   ....[20]....
        /*01c8*/ 	.word	0x00001530
        /*01cc*/ 	.word	0x00000003
        /*01d0*/ 	.word	0x00000000
        /*01d4*/ 	.short	0x010a
        /*01d6*/ 	.byte	0x3f
	.zero		1


	//   ....[21]....
        /*01d8*/ 	.word	0x00001570
        /*01dc*/ 	.word	0x00000003
        /*01e0*/ 	.word	0x00000000
        /*01e4*/ 	.short	0x010a
        /*01e6*/ 	.byte	0x3f
	.zero		1


	//   ....[22]....
        /*01e8*/ 	.word	0x000018f0
        /*01ec*/ 	.word	0x00000005
        /*01f0*/ 	.word	0x00000000
        /*01f4*/ 	.short	0x010a
        /*01f6*/ 	.byte	0x3f
	.zero		1


	//   ....[23]....
        /*01f8*/ 	.word	0x00001930
        /*01fc*/ 	.word	0x00000005
        /*0200*/ 	.word	0x00000000
        /*0204*/ 	.short	0x010a
        /*0206*/ 	.byte	0x3f
	.zero		1


	//   ....[24]....
        /*0208*/ 	.word	0x00001b50
        /*020c*/ 	.word	0x00000004
        /*0210*/ 	.word	0x00000000
        /*0214*/ 	.short	0x0101
        /*0216*/ 	.byte	0x3f
	.zero		1


	//   ....[25]....
        /*0218*/ 	.word	0x00001d70
        /*021c*/ 	.word	0x00000000
        /*0220*/ 	.word	0x00000000
        /*0224*/ 	.short	0x0101
        /*0226*/ 	.byte	0x3f
	.zero		1


	//   ....[26]....
        /*0228*/ 	.word	0x000093c0
        /*022c*/ 	.word	0x00000017
        /*0230*/ 	.word	0x00000048
        /*0234*/ 	.short	0x010a
        /*0236*/ 	.byte	0x3f
	.zero		1


	//   ....[27]....
        /*0238*/ 	.word	0x00009730
        /*023c*/ 	.word	0x00000003
        /*0240*/ 	.word	0x000000a8
        /*0244*/ 	.short	0x0101
        /*0246*/ 	.byte	0x3f
	.zero		1


	//   ....[28]....
        /*0248*/ 	.word	0x00009e90
        /*024c*/ 	.word	0x00000007
        /*0250*/ 	.word	0x00000000
        /*0254*/ 	.short	0x010a
        /*0256*/ 	.byte	0x3f
	.zero		1


	//   ....[29]....
        /*0258*/ 	.word	0x00009f10
        /*025c*/ 	.word	0x00000008
        /*0260*/ 	.word	0x00000000
        /*0264*/ 	.short	0x010a
        /*0266*/ 	.byte	0x3f
	.zero		1


	//   ....[30]....
        /*0268*/ 	.word	0x00009fa0
        /*026c*/ 	.word	0x00000009
        /*0270*/ 	.word	0x00000000
        /*0274*/ 	.short	0x010a
        /*0276*/ 	.byte	0x3f
	.zero		1


	//   ....[31]....
        /*0278*/ 	.word	0x0000a030
        /*027c*/ 	.word	0x00000008
        /*0280*/ 	.word	0x00000000
        /*0284*/ 	.short	0x010a
        /*0286*/ 	.byte	0x3f
	.zero		1


	//   ....[32]....
        /*0288*/ 	.word	0x0000a0c0
        /*028c*/ 	.word	0x00000009
        /*0290*/ 	.word	0x00000000
        /*0294*/ 	.short	0x010a
        /*0296*/ 	.byte	0x3f
	.zero		1


	//   ....[33]....
        /*0298*/ 	.word	0x0000a150
        /*029c*/ 	.word	0x00000008
        /*02a0*/ 	.word	0x00000000
        /*02a4*/ 	.short	0x010a
        /*02a6*/ 	.byte	0x3f
	.zero		1


	//   ....[34]....
        /*02a8*/ 	.word	0x0000a1e0
        /*02ac*/ 	.word	0x00000009
        /*02b0*/ 	.word	0x00000000
        /*02b4*/ 	.short	0x010a
        /*02b6*/ 	.byte	0x3f
	.zero		1


	//   ....[35]....
        /*02b8*/ 	.word	0x0000a270
        /*02bc*/ 	.word	0x00000006
        /*02c0*/ 	.word	0x00000000
        /*02c4*/ 	.short	0x010a
        /*02c6*/ 	.byte	0x3f
	.zero		1


	//   ....[36]....
        /*02c8*/ 	.word	0x0000a300
        /*02cc*/ 	.word	0x00000003
        /*02d0*/ 	.word	0x00000000
        /*02d4*/ 	.short	0x010a
        /*02d6*/ 	.byte	0x3f
	.zero		1


	//   ....[37]....
        /*02d8*/ 	.word	0x0000a360
        /*02dc*/ 	.word	0x00000003
        /*02e0*/ 	.word	0x00000000
        /*02e4*/ 	.short	0x010a
        /*02e6*/ 	.byte	0x3f
	.zero		1


	//   ....[38]....
        /*02e8*/ 	.word	0x0000a3b0
        /*02ec*/ 	.word	0x00000005
        /*02f0*/ 	.word	0x00000000
        /*02f4*/ 	.short	0x010a
        /*02f6*/ 	.byte	0x3f
	.zero		1


	//   ....[39]....
        /*02f8*/ 	.word	0x0000a480
        /*02fc*/ 	.word	0x00000017
        /*0300*/ 	.word	0x00000048
        /*0304*/ 	.short	0x010a
        /*0306*/ 	.byte	0x3f
	.zero		1


	//   ....[40]....
        /*0308*/ 	.word	0x0000a550
        /*030c*/ 	.word	0x00000007
        /*0310*/ 	.word	0x00000000
        /*0314*/ 	.short	0x010a
        /*0316*/ 	.byte	0x3f
	.zero		1


	//   ....[41]....
        /*0318*/ 	.word	0x0000a5a0
        /*031c*/ 	.word	0x00000008
        /*0320*/ 	.word	0x00000000
        /*0324*/ 	.short	0x010a
        /*0326*/ 	.byte	0x3f
	.zero		1


	//   ....[42]....
        /*0328*/ 	.word	0x0000a5f0
        /*032c*/ 	.word	0x00000009
        /*0330*/ 	.word	0x00000000
        /*0334*/ 	.short	0x010a
        /*0336*/ 	.byte	0x3f
	.zero		1


	//   ....[43]....
        /*0338*/ 	.word	0x0000a640
        /*033c*/ 	.word	0x00000008
        /*0340*/ 	.word	0x00000000
        /*0344*/ 	.short	0x010a
        /*0346*/ 	.byte	0x3f
	.zero		1


	//   ....[44]....
        /*0348*/ 	.word	0x0000a690
        /*034c*/ 	.word	0x00000009
        /*0350*/ 	.word	0x00000000
        /*0354*/ 	.short	0x010a
        /*0356*/ 	.byte	0x3f
	.zero		1


	//   ....[45]....
        /*0358*/ 	.word	0x0000a6e0
        /*035c*/ 	.word	0x00000008
        /*0360*/ 	.word	0x00000000
        /*0364*/ 	.short	0x010a
        /*0366*/ 	.byte	0x3f
	.zero		1


	//   ....[46]....
        /*0368*/ 	.word	0x0000a730
        /*036c*/ 	.word	0x00000009
        /*0370*/ 	.word	0x00000000
        /*0374*/ 	.short	0x010a
        /*0376*/ 	.byte	0x3f
	.zero		1


	//   ....[47]....
        /*0378*/ 	.word	0x0000a780
        /*037c*/ 	.word	0x00000006
        /*0380*/ 	.word	0x00000000
        /*0384*/ 	.short	0x010a
        /*0386*/ 	.byte	0x3f
	.zero		1


	//----- nvinfo : EIATTR_NUM_MBARRIERS
	.align		4
.L_35:
        /*0388*/ 	.byte	0x03, 0x38
        /*038a*/ 	.short	0x0014


	//----- nvinfo : EIATTR_EXIT_INSTR_OFFSETS
	.align		4
        /*038c*/ 	.byte	0x04, 0x1c
        /*038e*/ 	.short	(.L_37 - .L_36)


	//   ....[0]....
.L_36:
        /*0390*/ 	.word	0x000009b0


	//   ....[1]....
        /*0394*/ 	.word	0x000011d0


	//   ....[2]....
        /*0398*/ 	.word	0x00008ad0


	//   ....[3]....
        /*039c*/ 	.word	0x00009030


	//   ....[4]....
        /*03a0*/ 	.word	0x0000a350


	//----- nvinfo : EIATTR_MAX_THREADS
	.align		4
.L_37:
        /*03a4*/ 	.byte	0x04, 0x05
        /*03a6*/ 	.short	(.L_39 - .L_38)
.L_38:
        /*03a8*/ 	.word	0x00000180
        /*03ac*/ 	.word	0x00000001
        /*03b0*/ 	.word	0x00000001


	//----- nvinfo : EIATTR_CRS_STACK_SIZE
	.align		4
.L_39:
        /*03b4*/ 	.byte	0x04, 0x1e
        /*03b6*/ 	.short	(.L_41 - .L_40)
.L_40:
        /*03b8*/ 	.word	0x00000000


	//----- nvinfo : EIATTR_CBANK_PARAM_SIZE
	.align		4
.L_41:
        /*03bc*/ 	.byte	0x03, 0x19
        /*03be*/ 	.short	0x0470


	//----- nvinfo : EIATTR_PARAM_CBANK
	.align		4
        /*03c0*/ 	.byte	0x04, 0x0a
        /*03c2*/ 	.short	(.L_43 - .L_42)
	.align		4
.L_42:
        /*03c4*/ 	.word	index@(.nv.constant0._ZN7cutlass13device_kernelINS_4gemm6kernel13GemmUniversalIN4cute5tupleIJiiiiEEENS1_10collective13CollectiveMmaINS1_34MainloopSm90TmaGmmaWarpSpecializedILi9ENS5_IJNS4_1CILi1EEENSA_ILi8EEESB_EEENS1_35KernelTmaWarpSpecializedCooperativeEEENS5_IJNSA_ILi256EEENSA_ILi128EEENSA_ILi64EEEEEEaNS5_IJlSB_lEEEaSK_NS4_8TiledMMAINS4_8MMA_AtomIJNS4_4SM904GMMA27MMA_64x128x32_S32S8S8_SS_TNEEEENS4_6LayoutINS5_IJNSA_ILi2EEESB_SB_EEENS5_IJSB_NSA_ILi0EEESU_EEEEENS5_IJNS4_10UnderscoreESX_SX_EEEEENS4_23SM90_TMA_LOAD_MULTICASTENS4_14ComposedLayoutINS4_7SwizzleILi2ELi4ELi3EEENS4_18smem_ptr_flag_bitsILi8EEENSR_INS5_IJSC_SI_EEENS5_IJSI_SB_EEEEEEEvNS4_8identityENS4_13SM90_TMA_LOADES19_vS1A_EENS_8epilogue10collective6detail29Sm90TmaWarpSpecializedAdapterINS1E_15DefaultEpilogueIaSK_SK_NS1D_6thread17LinearCombinationIaLi1EiiLNS1I_9ScaleType4KindE0ELNS_15FloatRoundStyleE2EaEENS1_15EpilogueDefaultEEEEEvvEEEEvNT_6ParamsE)
        /*03c8*/ 	.short	0x0210
        /*03ca*/ 	.short	0x0470


	//----- nvinfo : EIATTR_SW_WAR
	.align		4
.L_43:
        /*03cc*/ 	.byte	0x04, 0x36
        /*03ce*/ 	.short	(.L_45 - .L_44)
.L_44:
        /*03d0*/ 	.word	0x00000008
.L_45:


//--------------------- .nv.callgraph             --------------------------
	.section	.nv.callgraph,"",@"SHT_CUDA_CALLGRAPH"
	.align	4
	.sectionentsize	8
	.align		4
        /*0000*/ 	.word	0x00000000
	.align		4
        /*0004*/ 	.word	0xffffffff
	.align		4
        /*0008*/ 	.word	index@(_ZN7cutlass13device_kernelINS_4gemm6kernel13GemmUniversalIN4cute5tupleIJiiiiEEENS1_10collective13CollectiveMmaINS1_34MainloopSm90TmaGmmaWarpSpecializedILi9ENS5_IJNS4_1CILi1EEENSA_ILi8EEESB_EEENS1_35KernelTmaWarpSpecializedCooperativeEEENS5_IJNSA_ILi256EEENSA_ILi128EEENSA_ILi64EEEEEEaNS5_IJlSB_lEEEaSK_NS4_8TiledMMAINS4_8MMA_AtomIJNS4_4SM904GMMA27MMA_64x128x32_S32S8S8_SS_TNEEEENS4_6LayoutINS5_IJNSA_ILi2EEESB_SB_EEENS5_IJSB_NSA_ILi0EEESU_EEEEENS5_IJNS4_10UnderscoreESX_SX_EEEEENS4_23SM90_TMA_LOAD_MULTICASTENS4_14ComposedLayoutINS4_7SwizzleILi2ELi4ELi3EEENS4_18smem_ptr_flag_bitsILi8EEENSR_INS5_IJSC_SI_EEENS5_IJSI_SB_EEEEEEEvNS4_8identityENS4_13SM90_TMA_LOADES19_vS1A_EENS_8epilogue10collective6detail29Sm90TmaWarpSpecializedAdapterINS1E_15DefaultEpilogueIaSK_SK_NS1D_6thread17LinearCombinationIaLi1EiiLNS1I_9ScaleType4KindE0ELNS_15FloatRoundStyleE2EaEENS1_15EpilogueDefaultEEEEEvvEEEEvNT_6ParamsE)
	.align		4
        /*000c*/ 	.word	index@(__assertfail)
	.align		4
        /*0010*/ 	.word	0x00000000
	.align		4
        /*0014*/ 	.word	0xfffffffe
	.align		4
        /*0018*/ 	.word	0x00000000
	.align		4
        /*001c*/ 	.word	0xfffffffd
	.align		4
        /*0020*/ 	.word	0x00000000
	.align		4
        /*0024*/ 	.word	0xfffffffc


//--------------------- .nv.constant4             --------------------------
	.section	.nv.constant4,"a",@progbits
	.align	8
	.align		8
.nv.constant4:
        /*0000*/ 	.dword	__assertfail
	.align		8
        /*0008*/ 	.dword	__unnamed_1
	.align		8
        /*0010*/ 	.dword	_ZN40_INTERNAL_a04e915d_4_k_cu_4e3c2194_274994cuda3std3__45__cpo5beginE
	.align		8
        /*0018*/ 	.dword	_ZN40_INTERNAL_a04e915d_4_k_cu_4e3c2194_274994cuda3std3__45__cpo3endE
	.align		8
        /*0020*/ 	.dword	_ZN40_INTERNAL_a04e915d_4_k_cu_4e3c2194_274994cuda3std3__45__cpo6cbeginE
	.align		8
        /*0028*/ 	.dword	_ZN40_INTERNAL_a04e915d_4_k_cu_4e3c2194_274994cuda3std3__45__cpo4cendE
	.align		8
        /*0030*/ 	.dword	_ZN40_INTERNAL_a04e915d_4_k_cu_4e3c2194_274994cuda3std3__442_GLOBAL__N__a04e915d_4_k_cu_4e3c2194_274996ignoreE
	.align		8
        /*0038*/ 	.dword	_ZN40_INTERNAL_a04e915d_4_k_cu_4e3c2194_274994cuda3std3__419piecewise_constructE
	.align		8
        /*0040*/ 	.dword	_ZN40_INTERNAL_a04e915d_4_k_cu_4e3c2194_274994cuda3std3__48in_placeE
	.align		8
        /*0048*/ 	.dword	_ZN40_INTERNAL_a04e915d_4_k_cu_4e3c2194_274994cuda3std6ranges3__45__cpo4swapE
	.align		8
        /*0050*/ 	.dword	_ZN40_INTERNAL_a04e915d_4_k_cu_4e3c2194_274994cuda3std6ranges3__45__cpo9iter_moveE
	.align		8
        /*0058*/ 	.dword	_ZN40_INTERNAL_a04e915d_4_k_cu_4e3c2194_274994cute7productE
	.align		8
        /*0060*/ 	.dword	_ZN40_INTERNAL_a04e915d_4_k_cu_4e3c2194_274994cute1_E
	.align		8
        /*0068*/ 	.dword	$str$22
	.align		8
        /*0070*/ 	.dword	$str$23


//--------------------- .text._ZN7cutlass13device_kernelINS_4gemm6kernel13GemmUniversalIN4cute5tupleIJiiiiEEENS1_10collective13CollectiveMmaINS1_34MainloopSm90TmaGmmaWarpSpecializedILi9ENS5_IJNS4_1CILi1EEENSA_ILi8EEESB_EEENS1_35KernelTmaWarpSpecializedCooperativeEEENS5_IJNSA_ILi256EEENSA_ILi128EEENSA_ILi64EEEEEEaNS5_IJlSB_lEEEaSK_NS4_8TiledMMAINS4_8MMA_AtomIJNS4_4SM904GMMA27MMA_64x128x32_S32S8S8_SS_TNEEEENS4_6LayoutINS5_IJNSA_ILi2EEESB_SB_EEENS5_IJSB_NSA_ILi0EEESU_EEEEENS5_IJNS4_10UnderscoreESX_SX_EEEEENS4_23SM90_TMA_LOAD_MULTICASTENS4_14ComposedLayoutINS4_7SwizzleILi2ELi4ELi3EEENS4_18smem_ptr_flag_bitsILi8EEENSR_INS5_IJSC_SI_EEENS5_IJSI_SB_EEEEEEEvNS4_8identityENS4_13SM90_TMA_LOADES19_vS1A_EENS_8epilogue10collective6detail29Sm90TmaWarpSpecializedAdapterINS1E_15DefaultEpilogueIaSK_SK_NS1D_6thread17LinearCombinationIaLi1EiiLNS1I_9ScaleType4KindE0ELNS_15FloatRoundStyleE2EaEENS1_15EpilogueDefaultEEEEEvvEEEEvNT_6ParamsE --------------------------
	.section	.text._ZN7cutlass13device_kernelINS_4gemm6kernel13GemmUniversalIN4cute5tupleIJiiiiEEENS1_10collective13CollectiveMmaINS1_34MainloopSm90TmaGmmaWarpSpecializedILi9ENS5_IJNS4_1CILi1EEENSA_ILi8EEESB_EEENS1_35KernelTmaWarpSpecializedCooperativeEEENS5_IJNSA_ILi256EEENSA_ILi128EEENSA_ILi64EEEEEEaNS5_IJlSB_lEEEaSK_NS4_8TiledMMAINS4_8MMA_AtomIJNS4_4SM904GMMA27MMA_64x128x32_S32S8S8_SS_TNEEEENS4_6LayoutINS5_IJNSA_ILi2EEESB_SB_EEENS5_IJSB_NSA_ILi0EEESU_EEEEENS5_IJNS4_10UnderscoreESX_SX_EEEEENS4_23SM90_TMA_LOAD_MULTICASTENS4_14ComposedLayoutINS4_7SwizzleILi2ELi4ELi3EEENS4_18smem_ptr_flag_bitsILi8EEENSR_INS5_IJSC_SI_EEENS5_IJSI_SB_EEEEEEEvNS4_8identityENS4_13SM90_TMA_LOADES19_vS1A_EENS_8epilogue10collective6detail29Sm90TmaWarpSpecializedAdapterINS1E_15DefaultEpilogueIaSK_SK_NS1D_6thread17LinearCombinationIaLi1EiiLNS1I_9ScaleType4KindE0ELNS_15FloatRoundStyleE2EaEENS1_15EpilogueDefaultEEEEEvvEEEEvNT_6ParamsE,"ax",@progbits
	.align	128
.text._ZN7cutlass13device_kernelINS_4gemm6kernel13GemmUniversalIN4cute5tupleIJiiiiEEENS1_10collective13CollectiveMmaINS1_34MainloopSm90TmaGmmaWarpSpecializedILi9ENS5_IJNS4_1CILi1EEENSA_ILi8EEESB_EEENS1_35KernelTmaWarpSpecializedCooperativeEEENS5_IJNSA_ILi256EEENSA_ILi128EEENSA_ILi64EEEEEEaNS5_IJlSB_lEEEaSK_NS4_8TiledMMAINS4_8MMA_AtomIJNS4_4SM904GMMA27MMA_64x128x32_S32S8S8_SS_TNEEEENS4_6LayoutINS5_IJNSA_ILi2EEESB_SB_EEENS5_IJSB_NSA_ILi0EEESU_EEEEENS5_IJNS4_10UnderscoreESX_SX_EEEEENS4_23SM90_TMA_LOAD_MULTICASTENS4_14ComposedLayoutINS4_7SwizzleILi2ELi4ELi3EEENS4_18smem_ptr_flag_bitsILi8EEENSR_INS5_IJSC_SI_EEENS5_IJSI_SB_EEEEEEEvNS4_8identityENS4_13SM90_TMA_LOADES19_vS1A_EENS_8epilogue10collective6detail29Sm90TmaWarpSpecializedAdapterINS1E_15DefaultEpilogueIaSK_SK_NS1D_6thread17LinearCombinationIaLi1EiiLNS1I_9ScaleType4KindE0ELNS_15FloatRoundStyleE2EaEENS1_15EpilogueDefaultEEEEEvvEEEEvNT_6ParamsE:
        .type           _ZN7cutlass13device_kernelINS_4gemm6kernel13GemmUniversalIN4cute5tupleIJiiiiEEENS1_10collective13CollectiveMmaINS1_34MainloopSm90TmaGmmaWarpSpecializedILi9ENS5_IJNS4_1CILi1EEENSA_ILi8EEESB_EEENS1_35KernelTmaWarpSpecializedCooperativeEEENS5_IJNSA_ILi256EEENSA_ILi128EEENSA_ILi64EEEEEEaNS5_IJlSB_lEEEaSK_NS4_8TiledMMAINS4_8MMA_AtomIJNS4_4SM904GMMA27MMA_64x128x32_S32S8S8_SS_TNEEEENS4_6LayoutINS5_IJNSA_ILi2EEESB_SB_EEENS5_IJSB_NSA_ILi0EEESU_EEEEENS5_IJNS4_10UnderscoreESX_SX_EEEEENS4_23SM90_TMA_LOAD_MULTICASTENS4_14ComposedLayoutINS4_7SwizzleILi2ELi4ELi3EEENS4_18smem_ptr_flag_bitsILi8EEENSR_INS5_IJSC_SI_EEENS5_IJSI_SB_EEEEEEEvNS4_8identityENS4_13SM90_TMA_LOADES19_vS1A_EENS_8epilogue10collective6detail29Sm90TmaWarpSpecializedAdapterINS1E_15DefaultEpilogueIaSK_SK_NS1D_6thread17LinearCombinationIaLi1EiiLNS1I_9ScaleType4KindE0ELNS_15FloatRoundStyleE2EaEENS1_15EpilogueDefaultEEEEEvvEEEEvNT_6ParamsE,@function
        .size           _ZN7cutlass13device_kernelINS_4gemm6kernel13GemmUniversalIN4cute5tupleIJiiiiEEENS1_10collective13CollectiveMmaINS1_34MainloopSm90TmaGmmaWarpSpecializedILi9ENS5_IJNS4_1CILi1EEENSA_ILi8EEESB_EEENS1_35KernelTmaWarpSpecializedCooperativeEEENS5_IJNSA_ILi256EEENSA_ILi128EEENSA_ILi64EEEEEEaNS5_IJlSB_lEEEaSK_NS4_8TiledMMAINS4_8MMA_AtomIJNS4_4SM904GMMA27MMA_64x128x32_S32S8S8_SS_TNEEEENS4_6LayoutINS5_IJNSA_ILi2EEESB_SB_EEENS5_IJSB_NSA_ILi0EEESU_EEEEENS5_IJNS4_10UnderscoreESX_SX_EEEEENS4_23SM90_TMA_LOAD_MULTICASTENS4_14ComposedLayoutINS4_7SwizzleILi2ELi4ELi3EEENS4_18smem_ptr_flag_bitsILi8EEENSR_INS5_IJSC_SI_EEENS5_IJSI_SB_EEEEEEEvNS4_8identityENS4_13SM90_TMA_LOADES19_vS1A_EENS_8epilogue10collective6detail29Sm90TmaWarpSpecializedAdapterINS1E_15DefaultEpilogueIaSK_SK_NS1D_6thread17LinearCombinationIaLi1EiiLNS1I_9ScaleType4KindE0ELNS_15FloatRoundStyleE2EaEENS1_15EpilogueDefaultEEEEEvvEEEEvNT_6ParamsE,(.L_x_342 - _ZN7cutlass13device_kernelINS_4gemm6kernel13GemmUniversalIN4cute5tupleIJiiiiEEENS1_10collective13CollectiveMmaINS1_34MainloopSm90TmaGmmaWarpSpecializedILi9ENS5_IJNS4_1CILi1EEENSA_ILi8EEESB_EEENS1_35KernelTmaWarpSpecializedCooperativeEEENS5_IJNSA_ILi256EEENSA_ILi128EEENSA_ILi64EEEEEEaNS5_IJlSB_lEEEaSK_NS4_8TiledMMAINS4_8MMA_AtomIJNS4_4SM904GMMA27MMA_64x128x32_S32S8S8_SS_TNEEEENS4_6LayoutINS5_IJNSA_ILi2EEESB_SB_EEENS5_IJSB_NSA_ILi0EEESU_EEEEENS5_IJNS4_10UnderscoreESX_SX_EEEEENS4_23SM90_TMA_LOAD_MULTICASTENS4_14ComposedLayoutINS4_7SwizzleILi2ELi4ELi3EEENS4_18smem_ptr_flag_bitsILi8EEENSR_INS5_IJSC_SI_EEENS5_IJSI_SB_EEEEEEEvNS4_8identityENS4_13SM90_TMA_LOADES19_vS1A_EENS_8epilogue10collective6detail29Sm90TmaWarpSpecializedAdapterINS1E_15DefaultEpilogueIaSK_SK_NS1D_6thread17LinearCombinationIaLi1EiiLNS1I_9ScaleType4KindE0ELNS_15FloatRoundStyleE2EaEENS1_15EpilogueDefaultEEEEEvvEEEEvNT_6ParamsE)
        .other          _ZN7cutlass13device_kernelINS_4gemm6kernel13GemmUniversalIN4cute5tupleIJiiiiEEENS1_10collective13CollectiveMmaINS1_34MainloopSm90TmaGmmaWarpSpecializedILi9ENS5_IJNS4_1CILi1EEENSA_ILi8EEESB_EEENS1_35KernelTmaWarpSpecializedCooperativeEEENS5_IJNSA_ILi256EEENSA_ILi128EEENSA_ILi64EEEEEEaNS5_IJlSB_lEEEaSK_NS4_8TiledMMAINS4_8MMA_AtomIJNS4_4SM904GMMA27MMA_64x128x32_S32S8S8_SS_TNEEEENS4_6LayoutINS5_IJNSA_ILi2EEESB_SB_EEENS5_IJSB_NSA_ILi0EEESU_EEEEENS5_IJNS4_10UnderscoreESX_SX_EEEEENS4_23SM90_TMA_LOAD_MULTICASTENS4_14ComposedLayoutINS4_7SwizzleILi2ELi4ELi3EEENS4_18smem_ptr_flag_bitsILi8EEENSR_INS5_IJSC_SI_EEENS5_IJSI_SB_EEEEEEEvNS4_8identityENS4_13SM90_TMA_LOADES19_vS1A_EENS_8epilogue10collective6detail29Sm90TmaWarpSpecializedAdapterINS1E_15DefaultEpilogueIaSK_SK_NS1D_6thread17LinearCombinationIaLi1EiiLNS1I_9ScaleType4KindE0ELNS_15FloatRoundStyleE2EaEENS1_15EpilogueDefaultEEEEEvvEEEEvNT_6ParamsE,@"STO_CUDA_ENTRY STV_DEFAULT"
_ZN7cutlass13device_kernelINS_4gemm6kernel13GemmUniversalIN4cute5tupleIJiiiiEEENS1_10collective13CollectiveMmaINS1_34MainloopSm90TmaGmmaWarpSpecializedILi9ENS5_IJNS4_1CILi1EEENSA_ILi8EEESB_EEENS1_35KernelTmaWarpSpecializedCooperativeEEENS5_IJNSA_ILi256EEENSA_ILi128EEENSA_ILi64EEEEEEaNS5_IJlSB_lEEEaSK_NS4_8TiledMMAINS4_8MMA_AtomIJNS4_4SM904GMMA27MMA_64x128x32_S32S8S8_SS_TNEEEENS4_6LayoutINS5_IJNSA_ILi2EEESB_SB_EEENS5_IJSB_NSA_ILi0EEESU_EEEEENS5_IJNS4_10UnderscoreESX_SX_EEEEENS4_23SM90_TMA_LOAD_MULTICASTENS4_14ComposedLayoutINS4_7SwizzleILi2ELi4ELi3EEENS4_18smem_ptr_flag_bitsILi8EEENSR_INS5_IJSC_SI_EEENS5_IJSI_SB_EEEEEEEvNS4_8identityENS4_13SM90_TMA_LOADES19_vS1A_EENS_8epilogue10collective6detail29Sm90TmaWarpSpecializedAdapterINS1E_15DefaultEpilogueIaSK_SK_NS1D_6thread17LinearCombinationIaLi1EiiLNS1I_9ScaleType4KindE0ELNS_15FloatRoundStyleE2EaEENS1_15EpilogueDefaultEEEEEvvEEEEvNT_6ParamsE:
[----:B------:R-:W0:Y:S01]  /*0000*/  LDC R1, c[0x0][0x28] ;  /* 0x00000a00ff017b82 */ /* 0x000e220000000800 */
[----:B------:R-:W1:Y:S01]  /*0010*/  S2R R18, SR_TID.X ;  /* 0x0000000000127919 */ /* 0x000e620000002100 */
[----:B------:R-:W-:Y:S01]  /*0020*/  ELECT P0, URZ, PT ;  /* 0x00000000003f782f */ /* 0x000fe20003800000 */
[----:B------:R-:W-:Y:S01]  /*0030*/  BSSY B0, `(.L_x_0) ;  /* 0x000000f000007945 */ /* 0x000fe20003800000 */
[--C-:B-1----:R-:W-:Y:S02]  /*0040*/  SHF.R.U32.HI R0, RZ, 0x5, R18.reuse ;  /* 0x00000005ff007819 */ /* 0x102fe40000011612 */
[----:B------:R-:W-:-:S03]  /*0050*/  SHF.R.U32.HI R3, RZ, 0x7, R18 ;  /* 0x00000007ff037819 */ /* 0x000fc60000011612 */
[----:B------:R-:W1:Y:S04]  /*0060*/  SHFL.IDX PT, R2, R0, RZ, 0x1f ;  /* 0x00001fff00027589 */ /* 0x000e6800000e0000 */
[----:B------:R2:W3:Y:S01]  /*0070*/  SHFL.IDX PT, R5, R3, RZ, 0x1f ;  /* 0x00001fff03057589 */ /* 0x0004e200000e0000 */
[----:B-1----:R-:W-:-:S13]  /*0080*/  ISETP.NE.OR P0, PT, R2, RZ, !P0 ;  /* 0x000000ff0200720c */ /* 0x002fda0004705670 */
[----:B0-23--:R-:W-:Y:S05]  /*0090*/  @P0 BRA `(.L_x_1) ;  /* 0x0000000000200947 */ /* 0x00dfea0003800000 */
[----:B------:R-:W-:Y:S02]  /*00a0*/  ULDC.64 UR4, c[0x0][0x198] ;  /* 0x0000660000047ab9 */ /* 0x000fe40000000a00 */
[----:B------:R-:W-:Y:S02]  /*00b0*/  UIADD3 UR6, UP0, UR4, 0xf0, URZ ;  /* 0x000000f004067890 */ /* 0x000fe4000ff1e03f */
[----:B------:R-:W-:Y:S02]  /*00c0*/  UIADD3 UR4, UP1, UR4, 0x1f0, URZ ;  /* 0x000001f004047890 */ /* 0x000fe4000ff3e03f */
[----:B------:R-:W-:Y:S02]  /*00d0*/  UIADD3.X UR7, URZ, UR5, URZ, UP0, !UPT ;  /* 0x000000053f077290 */ /* 0x000fe400087fe43f */
[----:B------:R-:W-:-:S07]  /*00e0*/  UIADD3.X UR5, URZ, UR5, URZ, UP1, !UPT ;  /* 0x000000053f057290 */ /* 0x000fce0008ffe43f */
[----:B------:R0:W-:Y:S02]  /*00f0*/  UTMACCTL.PF [UR6] ;  /* 0x00000000060079b9 */ /* 0x0001e40008040000 */
[----:B------:R0:W-:Y:S02]  /*0100*/  UTMACCTL.PF [UR4] ;  /* 0x00000000040079b9 */ /* 0x0001e40008040000 */
[----:B0-----:R-:W-:Y:S01]  /*0110*/  NOP ;  /* 0x0000000000007918 */ /* 0x001fe20000000000 */
.L_x_1:
[----:B------:R-:W-:Y:S05]  /*0120*/  BSYNC B0 ;  /* 0x0000000000007941 */ /* 0x000fea0003800000 */
.L_x_0:
[----:B------:R-:W0:Y:S02]  /*0130*/  SHFL.IDX PT, R3, R0, RZ, 0x1f ;  /* 0x00001fff00037589 */ /* 0x000e2400000e0000 */
[----:B0-----:R-:W-:-:S13]  /*0140*/  ISETP.NE.AND P0, PT, R3, RZ, PT ;  /* 0x000000ff0300720c */ /* 0x001fda0003f05270 */
[----:B------:R-:W-:Y:S05]  /*0150*/  @P0 BRA `(.L_x_2) ;  /* 0x00000000008c0947 */ /* 0x000fea0003800000 */
[----:B------:R-:W-:Y:S01]  /*0160*/  ELECT P0, URZ, PT ;  /* 0x00000000003f782f */ /* 0x000fe20003800000 */
[----:B------:R-:W-:-:S12]  /*0170*/  BSSY B0, `(.L_x_2) ;  /* 0x0000021000007945 */ /* 0x000fd80003800000 */
[----:B------:R-:W-:Y:S05]  /*0180*/  @!P0 BRA `(.L_x_3) ;  /* 0x00000000007c8947 */ /* 0x000fea0003800000 */
[----:B------:R-:W0:Y:S01]  /*0190*/  S2UR UR8, SR_CgaCtaId ;  /* 0x00000000000879c3 */ /* 0x000e220000008800 */
[----:B------:R-:W-:Y:S01]  /*01a0*/  UMOV UR4, 0x400 ;  /* 0x0000040000047882 */ /* 0x000fe20000000000 */
[----:B------:R-:W-:Y:S01]  /*01b0*/  UMOV UR5, 0x1 ;  /* 0x0000000100057882 */ /* 0x000fe20000000000 */
[----:B------:R-:W-:Y:S02]  /*01c0*/  UMOV UR6, 0x10 ;  /* 0x0000001000067882 */ /* 0x000fe40000000000 */
[----:B------:R-:W-:-:S04]  /*01d0*/  UIADD3 UR6, -UR6, 0x100000, URZ ;  /* 0x0010000006067890 */ /* 0x000fc8000fffe13f */
[----:B------:R-:W-:Y:S02]  /*01e0*/  USHF.L.U32 UR7, UR6, 0xb, URZ ;  /* 0x0000000b06077899 */ /* 0x000fe4000800063f */
[----:B------:R-:W-:Y:S02]  /*01f0*/  USHF.L.U32 UR6, UR6, 0x1, URZ ;  /* 0x0000000106067899 */ /* 0x000fe4000800063f */
[----:B0-----:R-:W-:Y:S02]  /*0200*/  ULEA UR8, UR8, UR4, 0x18 ;  /* 0x0000000408087291 */ /* 0x001fe4000f8ec03f */
[----:B------:R-:W-:-:S04]  /*0210*/  UIADD3 UR4, -UR5, 0x100000, URZ ;  /* 0x0010000005047890 */ /* 0x000fc8000fffe13f */
[----:B------:R-:W-:Y:S02]  /*0220*/  USHF.L.U32 UR5, UR4, 0xb, URZ ;  /* 0x0000000b04057899 */ /* 0x000fe4000800063f */
[----:B------:R-:W-:Y:S01]  /*0230*/  USHF.L.U32 UR4, UR4, 0x1, URZ ;  /* 0x0000000104047899 */ /* 0x000fe2000800063f */
[----:B------:R-:W0:Y:S11]  /*0240*/  FENCE.VIEW.ASYNC.S ;  /* 0x00000000000073c6 */ /* 0x000e360000000000 */
[----:B0-----:R0:W1:Y:S01]  /*0250*/  SYNCS.EXCH.64 URZ, [UR8], UR4 ;  /* 0x00000004083f75b2 */ /* 0x0010620008000100 */
[----:B------:R0:W2:Y:S01]  /*0260*/  SYNCS.EXCH.64 URZ, [UR8+0x48], UR6 ;  /* 0x00004806083f75b2 */ /* 0x0000a20008000100 */
[----:B------:R0:W3:Y:S01]  /*0270*/  SYNCS.EXCH.64 URZ, [UR8+0x8], UR4 ;  /* 0x00000804083f75b2 */ /* 0x0000e20008000100 */
[----:B------:R0:W4:Y:S01]  /*0280*/  SYNCS.EXCH.64 URZ, [UR8+0x50], UR6 ;  /* 0x00005006083f75b2 */ /* 0x0001220008000100 */
[----:B------:R0:W0:Y:S01]  /*0290*/  SYNCS.EXCH.64 URZ, [UR8+0x10], UR4 ;  /* 0x00001004083f75b2 */ /* 0x0000220008000100 */
        /* <DEDUP_REMOVED lines=13> */
[----:B------:R-:W-:Y:S01]  /*0370*/  NOP ;  /* 0x0000000000007918 */ /* 0x000fe20000000000 */
.L_x_3:
[----:B0-----:R-:W-:Y:S05]  /*0380*/  BSYNC B0 ;  /* 0x0000000000007941 */ /* 0x001fea0003800000 */
.L_x_2:
[----:B------:R-:W-:Y:S01]  /*0390*/  SHF.R.S32.HI R7, RZ, 0x1f, R18 ;  /* 0x0000001fff077819 */ /* 0x000fe20000011412 */
[----:B------:R-:W0:Y:S01]  /*03a0*/  SHFL.IDX PT, R0, R0, RZ, 0x1f ;  /* 0x00001fff00007589 */ /* 0x000e2200000e0000 */
[----:B------:R-:W5:Y:S01]  /*03b0*/  S2UR UR8, SR_CTAID.X ;  /* 0x00000000000879c3 */ /* 0x000f620000002500 */
[----:B------:R-:W-:Y:S02]  /*03c0*/  ELECT P0, URZ, PT ;  /* 0x00000000003f782f */ /* 0x000fe40003800000 */
[----:B------:R-:W-:Y:S01]  /*03d0*/  LEA.HI R7, R7, R18, RZ, 0x7 ;  /* 0x0000001207077211 */ /* 0x000fe200078f38ff */
[----:B------:R-:W1:Y:S01]  /*03e0*/  S2R R4, SR_CTAID.Y ;  /* 0x0000000000047919 */ /* 0x000e620000002600 */
[----:B------:R-:W-:Y:S01]  /*03f0*/  ULDC UR4, c[0x0][0x154] ;  /* 0x0000550000047ab9 */ /* 0x000fe20000000800 */
[----:B------:R-:W-:Y:S01]  /*0400*/  NOP ;  /* 0x0000000000007918 */ /* 0x000fe20000000000 */
[----:B------:R-:W-:Y:S01]  /*0410*/  LOP3.LUT R7, R7, 0xffffff80, RZ, 0xc0, !PT ;  /* 0xffffff8007077812 */ /* 0x000fe200078ec0ff */
[----:B------:R-:W-:Y:S01]  /*0420*/  NOP ;  /* 0x0000000000007918 */ /* 0x000fe20000000000 */
[----:B------:R-:W2:Y:S03]  /*0430*/  LDC R13, c[0x0][0x140] ;  /* 0x00005000ff0d7b82 */ /* 0x000ea60000000800 */
[----:B------:R-:W-:-:S05]  /*0440*/  IMAD.IADD R7, R18, 0x1, -R7 ;  /* 0x0000000112077824 */ /* 0x000fca00078e0a07 */
[----:B------:R-:W-:Y:S01]  /*0450*/  SHF.R.S32.HI R6, RZ, 0x1f, R7 ;  /* 0x0000001fff067819 */ /* 0x000fe20000011407 */
[----:B------:R-:W3:Y:S01]  /*0460*/  LDC R10, c[0x0][0x144] ;  /* 0x00005100ff0a7b82 */ /* 0x000ee20000000800 */
[----:B------:R-:W-:Y:S02]  /*0470*/  LOP3.LUT P2, RZ, R7, 0x7, RZ, 0xc0, !PT ;  /* 0x0000000707ff7812 */ /* 0x000fe4000784c0ff */
[----:B------:R-:W-:Y:S02]  /*0480*/  LEA.HI R6, R6, R7, RZ, 0x3 ;  /* 0x0000000706067211 */ /* 0x000fe400078f18ff */
[----:B0-----:R-:W-:Y:S02]  /*0490*/  ISETP.NE.OR P0, PT, R0, RZ, !P0 ;  /* 0x000000ff0000720c */ /* 0x001fe40004705670 */
[--C-:B------:R-:W-:Y:S02]  /*04a0*/  SHF.R.S32.HI R0, RZ, 0x3, R6.reuse ;  /* 0x00000003ff007819 */ /* 0x100fe40000011406 */
[----:B------:R-:W-:-:S02]  /*04b0*/  SHF.R.S32.HI R9, RZ, 0x1f, R6 ;  /* 0x0000001fff097819 */ /* 0x000fc40000011406 */
[----:B------:R-:W-:Y:S02]  /*04c0*/  SHF.R.S32.HI R6, RZ, 0x1f, R3 ;  /* 0x0000001fff067819 */ /* 0x000fe40000011403 */
[----:B------:R-:W-:Y:S02]  /*04d0*/  LEA.HI R9, R9, R0, RZ, 0x2 ;  /* 0x0000000009097211 */ /* 0x000fe400078f10ff */
[----:B------:R-:W-:Y:S02]  /*04e0*/  LEA.HI R6, R6, R3, RZ, 0x2 ;  /* 0x0000000306067211 */ /* 0x000fe400078f10ff */
[----:B-1----:R-:W-:Y:S01]  /*04f0*/  I2FP.F32.U32 R8, R4 ;  /* 0x0000000400087245 */ /* 0x002fe20000201000 */
[----:B------:R-:W-:Y:S01]  /*0500*/  VOTEU.ALL UP0, P0 ;  /* 0x00000000003f7886 */ /* 0x000fe20000000000 */
[----:B------:R-:W-:Y:S01]  /*0510*/  LOP3.LUT R6, R6, 0x3ffffffc, RZ, 0xc0, !PT ;  /* 0x3ffffffc06067812 */ /* 0x000fe200078ec0ff */
[----:B------:R-:W-:Y:S01]  /*0520*/  VOTEU.ALL UP1, P0 ;  /* 0x00000000003f7886 */ /* 0x000fe20000020000 */
[----:B------:R-:W-:Y:S01]  /*0530*/  LOP3.LUT R9, R9, 0xfffffffc, RZ, 0xc0, !PT ;  /* 0xfffffffc09097812 */ /* 0x000fe200078ec0ff */
[----:B------:R-:W-:Y:S01]  /*0540*/  FMUL R12, R8, UR4 ;  /* 0x00000004080c7c20 */ /* 0x000fe20008400000 */
[----:B------:R-:W0:Y:S01]  /*0550*/  @!UP0 S2UR UR7, SR_CgaCtaId ;  /* 0x00000000000789c3 */ /* 0x000e220000008800 */
[----:B------:R-:W-:Y:S01]  /*0560*/  IMAD.IADD R11, R3, 0x1, -R6 ;  /* 0x00000001030b7824 */ /* 0x000fe200078e0a06 */
[----:B-----5:R-:W-:Y:S01]  /*0570*/  I2FP.F32.U32 R6, UR8 ;  /* 0x0000000800067c45 */ /* 0x020fe20008201000 */
[----:B------:R-:W-:Y:S01]  /*0580*/  IMAD.IADD R0, R0, 0x1, -R9 ;  /* 0x0000000100007824 */ /* 0x000fe200078e0a09 */
[----:B------:R-:W-:Y:S01]  /*0590*/  ULDC UR4, c[0x0][0x150] ;  /* 0x0000540000047ab9 */ /* 0x000fe20000000800 */
[----:B------:R-:W1:Y:S01]  /*05a0*/  F2I.U32.TRUNC.NTZ R12, R12 ;  /* 0x0000000c000c7305 */ /* 0x000e62000020f000 */
[----:B------:R-:W-:Y:S01]  /*05b0*/  SHF.R.S32.HI R3, RZ, 0x1f, R2 ;  /* 0x0000001fff037819 */ /* 0x000fe20000011402 */
[----:B------:R-:W-:Y:S01]  /*05c0*/  FMUL R8, R6, UR4 ;  /* 0x0000000406087c20 */ /* 0x000fe20008400000 */
[----:B------:R-:W5:Y:S01]  /*05d0*/  LDC R9, c[0x0][0x148] ;  /* 0x00005200ff097b82 */ /* 0x000f620000000800 */
[----:B------:R-:W-:Y:S01]  /*05e0*/  IMAD R11, R11, 0x4, R0 ;  /* 0x000000040b0b7824 */ /* 0x000fe200078e0200 */
[----:B------:R-:W-:Y:S01]  /*05f0*/  LEA.HI R3, R3, R2, RZ, 0x2 ;  /* 0x0000000203037211 */ /* 0x000fe200078f10ff */
[----:B------:R-:W-:Y:S01]  /*0600*/  UMOV UR4, 0x20 ;  /* 0x0000002000047882 */ /* 0x000fe20000000000 */
[----:B------:R-:W-:Y:S01]  /*0610*/  @!UP0 UMOV UR6, 0x400 ;  /* 0x0000040000068882 */ /* 0x000fe20000000000 */
[----:B------:R-:W4:Y:S01]  /*0620*/  F2I.U32.TRUNC.NTZ R8, R8 ;  /* 0x0000000800087305 */ /* 0x000f22000020f000 */
[----:B------:R-:W-:Y:S01]  /*0630*/  LOP3.LUT R3, R3, 0xfffffffc, RZ, 0xc0, !PT ;  /* 0xfffffffc03037812 */ /* 0x000fe200078ec0ff */
[----:B------:R-:W-:Y:S01]  /*0640*/  IMAD.SHL.U32 R6, R11, 0x4, RZ ;  /* 0x000000040b067824 */ /* 0x000fe200078e00ff */
[----:B------:R-:W-:-:S04]  /*0650*/  @!UP0 UIADD3 UR4, -UR4, 0x100000, URZ ;  /* 0x0010000004048890 */ /* 0x000fc8000fffe13f */
[----:B------:R-:W-:Y:S02]  /*0660*/  @!UP0 USHF.L.U32 UR5, UR4, 0xb, URZ ;  /* 0x0000000b04058899 */ /* 0x000fe4000800063f */
[----:B------:R-:W-:Y:S01]  /*0670*/  @!UP0 USHF.L.U32 UR4, UR4, 0x1, URZ ;  /* 0x0000000104048899 */ /* 0x000fe2000800063f */
[----:B--2---:R-:W-:Y:S01]  /*0680*/  ISETP.EQ.U32.AND P3, PT, R13, 0x1, PT ;  /* 0x000000010d00780c */ /* 0x004fe20003f62070 */
[----:B------:R-:W-:Y:S01]  /*0690*/  IMAD.IADD R0, R2, 0x1, -R3 ;  /* 0x0000000102007824 */ /* 0x000fe200078e0a03 */
[----:B------:R-:W-:Y:S01]  /*06a0*/  LOP3.LUT R23, R11, 0xc, R6, 0x78, !PT ;  /* 0x0000000c0b177812 */ /* 0x000fe200078e7806 */
[----:B-1----:R-:W-:Y:S01]  /*06b0*/  IMAD.MOV R14, RZ, RZ, -R12 ;  /* 0x000000ffff0e7224 */ /* 0x002fe200078e0a0c */
[----:B0-----:R-:W-:Y:S02]  /*06c0*/  @!UP0 ULEA UR6, UR7, UR6, 0x18 ;  /* 0x0000000607068291 */ /* 0x001fe4000f8ec03f */
[C---:B------:R-:W-:Y:S01]  /*06d0*/  ISETP.NE.AND P1, PT, R0.reuse, 0x3, PT ;  /* 0x000000030000780c */ /* 0x040fe20003f25270 */
[----:B------:R-:W-:Y:S01]  /*06e0*/  VOTEU.ALL UP0, P0 ;  /* 0x00000000003f7886 */ /* 0x000fe20000000000 */
[----:B------:R-:W-:Y:S01]  /*06f0*/  ISETP.LT.U32.AND P0, PT, R23, 0x8, !P2 ;  /* 0x000000081700780c */ /* 0x000fe20005701070 */
[----:B----4-:R-:W-:Y:S01]  /*0700*/  IMAD.MOV R3, RZ, RZ, -R8 ;  /* 0x000000ffff037224 */ /* 0x010fe200078e0a08 */
[----:B------:R-:W-:Y:S01]  /*0710*/  ISETP.EQ.OR P1, PT, R0, RZ, !P1 ;  /* 0x000000ff0000720c */ /* 0x000fe20004f22670 */
[C---:B------:R-:W-:Y:S01]  /*0720*/  VIADD R8, R5.reuse, 0xffffffff ;  /* 0xffffffff05087836 */ /* 0x040fe20000000000 */
[----:B------:R-:W-:Y:S01]  /*0730*/  ISETP.NE.AND P2, PT, R5, RZ, PT ;  /* 0x000000ff0500720c */ /* 0x000fe20003f45270 */
[----:B-----5:R-:W-:Y:S01]  /*0740*/  IMAD R2, R9, R14, R4 ;  /* 0x0000000e09027224 */ /* 0x020fe200078e0204 */
[----:B------:R-:W-:Y:S01]  /*0750*/  ISETP.EQ.AND P1, PT, R5, RZ, P1 ;  /* 0x000000ff0500720c */ /* 0x000fe20000f22270 */
[----:B---3--:R-:W-:Y:S01]  /*0760*/  IMAD R3, R10, R3, UR8 ;  /* 0x000000080a037e24 */ /* 0x008fe2000f8e0203 */
[----:B------:R-:W-:Y:S01]  /*0770*/  ISETP.GE.U32.AND P5, PT, R8, 0x2, PT ;  /* 0x000000020800780c */ /* 0x000fe20003fa6070 */
[----:B------:R-:W0:Y:S02]  /*0780*/  FENCE.VIEW.ASYNC.S ;  /* 0x00000000000073c6 */ /* 0x000e240000000000 */
[----:B0-----:R0:W1:Y:S01]  /*0790*/  @!UP0 SYNCS.EXCH.64 URZ, [UR6+0xa0], UR4 ;  /* 0x0000a004063f85b2 */ /* 0x0010620008000100 */
[----:B------:R-:W-:-:S02]  /*07a0*/  ISETP.NE.AND P4, PT, R2, R23, PT ;  /* 0x000000170200720c */ /* 0x000fc40003f85270 */
[----:B------:R-:W-:Y:S02]  /*07b0*/  SEL R19, RZ, 0x1, !P1 ;  /* 0x00000001ff137807 */ /* 0x000fe40004800000 */
[----:B------:R-:W-:Y:S02]  /*07c0*/  ISETP.EQ.OR P4, PT, R3, RZ, !P4 ;  /* 0x000000ff0300720c */ /* 0x000fe40006782670 */
[----:B------:R-:W-:Y:S02]  /*07d0*/  SEL R19, R19, 0x2, P5 ;  /* 0x0000000213137807 */ /* 0x000fe40002800000 */
[----:B------:R-:W-:-:S04]  /*07e0*/  PLOP3.LUT P0, PT, P0, P4, PT, 0x80, 0x0 ;  /* 0x000000000000781c */ /* 0x000fc80000709070 */
[----:B------:R-:W-:Y:S01]  /*07f0*/  P2R R157, PR, RZ, 0x1 ;  /* 0x00000001ff9d7803 */ /* 0x000fe20000000000 */
[----:B------:R0:W2:Y:S01]  /*0800*/  @!UP1 SYNCS.EXCH.64 URZ, [UR6+0xa8], UR4 ;  /* 0x0000a804063f95b2 */ /* 0x0000a20008000100 */
[----:B------:R-:W-:Y:S01]  /*0810*/  NOP ;  /* 0x0000000000007918 */ /* 0x000fe20000000000 */
[----:B------:R-:W-:Y:S06]  /*0820*/  @!P3 BRA `(.L_x_4) ;  /* 0x000000000008b947 */ /* 0x000fec0003800000 */
[----:B-12---:R-:W-:Y:S01]  /*0830*/  UCGABAR_ARV ;  /* 0x00000000000079c7 */ /* 0x006fe20008000000 */
[----:B------:R-:W-:Y:S05]  /*0840*/  BRA `(.L_x_5) ;  /* 0x0000000000047947 */ /* 0x000fea0003800000 */
.L_x_4:
[----:B-12---:R-:W-:Y:S01]  /*0850*/  NOP ;  /* 0x0000000000007918 */ /* 0x006fe20000000000 */
.L_x_5:
[----:B------:R-:W1:Y:S01]  /*0860*/  LDC R2, c[0x0][0x65c] ;  /* 0x00019700ff027b82 */ /* 0x000e620000000800 */
[----:B------:R-:W-:Y:S02]  /*0870*/  IMAD.U32 R6, RZ, RZ, UR8 ;  /* 0x00000008ff067e24 */ /* 0x000fe4000f8e00ff */
[----:B------:R-:W-:Y:S01]  /*0880*/  IMAD.MOV.U32 R7, RZ, RZ, RZ ;  /* 0x000000ffff077224 */ /* 0x000fe200078e00ff */
[----:B-1----:R-:W-:-:S04]  /*0890*/  ISETP.NE.AND P1, PT, R2, 0x1, PT ;  /* 0x000000010200780c */ /* 0x002fc80003f25270 */
[----:B------:R-:W-:-:S09]  /*08a0*/  P2R R5, PR, RZ, 0x2 ;  /* 0x00000002ff057803 */ /* 0x000fd20000000000 */
[----:B------:R-:W1:Y:S01]  /*08b0*/  @P1 LDC R17, c[0x0][0x10] ;  /* 0x00000400ff111b82 */ /* 0x000e620000000800 */
[----:B------:R-:W-:Y:S02]  /*08c0*/  @P1 IMAD.MOV.U32 R5, RZ, RZ, RZ ;  /* 0x000000ffff051224 */ /* 0x000fe400078e00ff */
[----:B------:R-:W-:-:S05]  /*08d0*/  @P1 IMAD.MOV.U32 R13, RZ, RZ, RZ ;  /* 0x000000ffff0d1224 */ /* 0x000fca00078e00ff */
[----:B------:R-:W2:Y:S01]  /*08e0*/  @!P1 LDC R11, c[0x0][0xc] ;  /* 0x00000300ff0b9b82 */ /* 0x000ea20000000800 */
[----:B-1----:R-:W-:-:S04]  /*08f0*/  @P1 IMAD.WIDE.U32 R16, R17, UR8, R4 ;  /* 0x0000000811101c25 */ /* 0x002fc8000f8e0004 */
[----:B------:R-:W-:Y:S02]  /*0900*/  @P1 IMAD.IADD R17, R17, 0x1, R13 ;  /* 0x0000000111111824 */ /* 0x000fe400078e020d */
[----:B--2---:R-:W-:-:S04]  /*0910*/  @!P1 IMAD.WIDE.U32 R6, R4, R11, R6 ;  /* 0x0000000b04069225 */ /* 0x004fc800078e0006 */
[----:B------:R-:W-:Y:S02]  /*0920*/  @!P1 IMAD.MOV.U32 R16, RZ, RZ, R6 ;  /* 0x000000ffff109224 */ /* 0x000fe400078e0006 */
[----:B------:R-:W-:Y:S01]  /*0930*/  @!P1 IMAD.MOV.U32 R17, RZ, RZ, R7 ;  /* 0x000000ffff119224 */ /* 0x000fe200078e0007 */
[----:B------:R-:W-:Y:S06]  /*0940*/  @!P3 BRA `(.L_x_6) ;  /* 0x00000000000cb947 */ /* 0x000fec0003800000 */
[----:B------:R-:W-:Y:S01]  /*0950*/  UCGABAR_WAIT ;  /* 0x0000000000007dc7 */ /* 0x000fe20008000000 */
[----:B------:R-:W-:Y:S01]  /*0960*/  CCTL.IVALL ;  /* 0x00000000ff00798f */ /* 0x000fe20002000000 */
[----:B------:R-:W-:Y:S05]  /*0970*/  BRA `(.L_x_7) ;  /* 0x0000000000047947 */ /* 0x000fea0003800000 */
.L_x_6:
[----:B------:R-:W-:Y:S06]  /*0980*/  BAR.SYNC.DEFER_BLOCKING 0x0 ;  /* 0x0000000000007b1d */ /* 0x000fec0000010000 */
.L_x_7:
[----:B------:R-:W-:Y:S05]  /*0990*/  @!P2 BRA `(.L_x_8) ;  /* 0x000000800050a947 */ /* 0x000fea0003800000 */
[----:B------:R-:W-:-:S13]  /*09a0*/  ISETP.GT.U32.AND P0, PT, R8, 0x1, PT ;  /* 0x000000010800780c */ /* 0x000fda0003f04070 */
[----:B0-----:R-:W-:Y:S05]  /*09b0*/  @P0 EXIT ;  /* 0x000000000000094d */ /* 0x001fea0003800000 */
[----:B------:R-:W-:Y:S01]  /*09c0*/  ULDC.64 UR4, c[0x0][0x650] ;  /* 0x0001940000047ab9 */ /* 0x000fe20000000a00 */
[----:B------:R-:W-:Y:S01]  /*09d0*/  PRMT R0, RZ, 0x7610, R0 ;  /* 0x00007610ff007816 */ /* 0x000fe20000000000 */
[----:B------:R-:W-:Y:S01]  /*09e0*/  IMAD.MOV.U32 R153, RZ, RZ, -0x1 ;  /* 0xffffffffff997424 */ /* 0x000fe200078e00ff */
[----:B------:R-:W-:Y:S01]  /*09f0*/  ISETP.GE.U32.AND P0, PT, R16, UR4, PT ;  /* 0x0000000410007c0c */ /* 0x000fe2000bf06070 */
[----:B------:R-:W-:Y:S02]  /*0a00*/  IMAD.MOV.U32 R152, RZ, RZ, -0x1 ;  /* 0xffffffffff987424 */ /* 0x000fe400078e00ff */
[----:B------:R-:W-:Y:S01]  /*0a10*/  IMAD.MOV.U32 R22, RZ, RZ, -0x1 ;  /* 0xffffffffff167424 */ /* 0x000fe200078e00ff */
[----:B------:R-:W-:-:S13]  /*0a20*/  ISETP.GE.U32.AND.EX P0, PT, R17, UR5, PT, P0 ;  /* 0x0000000511007c0c */ /* 0x000fda000bf06100 */
[----:B------:R-:W-:Y:S05]  /*0a30*/  @P0 BRA `(.L_x_9) ;  /* 0x00000004002c0947 */ /* 0x000fea0003800000 */
[----:B------:R-:W0:Y:S01]  /*0a40*/  LDC.64 R20, c[0x0][0x628] ;  /* 0x00018a00ff147b82 */ /* 0x000e220000000a00 */
[----:B------:R-:W-:Y:S02]  /*0a50*/  IMAD.MOV.U32 R6, RZ, RZ, R16 ;  /* 0x000000ffff067224 */ /* 0x000fe400078e0010 */
[----:B------:R-:W-:-:S05]  /*0a60*/  IMAD.MOV.U32 R7, RZ, RZ, R17 ;  /* 0x000000ffff077224 */ /* 0x000fca00078e0011 */
[----:B------:R-:W1:Y:S08]  /*0a70*/  LDC R0, c[0x0][0x630] ;  /* 0x00018c00ff007b82 */ /* 0x000e700000000800 */
[----:B------:R-:W2:Y:S01]  /*0a80*/  LDC.64 R24, c[0x0][0x620] ;  /* 0x00018800ff187b82 */ /* 0x000ea20000000a00 */
[----:B0-----:R-:W-:-:S04]  /*0a90*/  ISETP.NE.U32.AND P0, PT, R20, RZ, PT ;  /* 0x000000ff1400720c */ /* 0x001fc80003f05070 */
[----:B------:R-:W-:-:S13]  /*0aa0*/  ISETP.NE.AND.EX P0, PT, R21, RZ, PT, P0 ;  /* 0x000000ff1500720c */ /* 0x000fda0003f05300 */
[----:B-12---:R-:W-:Y:S05]  /*0ab0*/  @!P0 BRA `(.L_x_10) ;  /* 0x0000000000288947 */ /* 0x006fea0003800000 */
[----:B------:R-:W0:Y:S02]  /*0ac0*/  LDC R13, c[0x0][0x634] ;  /* 0x00018d00ff0d7b82 */ /* 0x000e240000000800 */
[----:B0-----:R-:W-:-:S05]  /*0ad0*/  IADD3 R13, P0, R16, R13, RZ ;  /* 0x0000000d100d7210 */ /* 0x001fca0007f1e0ff */
[----:B------:R-:W-:-:S04]  /*0ae0*/  IMAD.X R15, RZ, RZ, R17, P0 ;  /* 0x000000ffff0f7224 */ /* 0x000fc800000e0611 */
[----:B------:R-:W-:-:S04]  /*0af0*/  IMAD.WIDE.U32 R6, R15, R20, RZ ;  /* 0x000000140f067225 */ /* 0x000fc800078e00ff */
[----:B------:R-:W-:-:S04]  /*0b00*/  IMAD.WIDE.U32 R10, P0, R13, R21, R6 ;  /* 0x000000150d0a7225 */ /* 0x000fc80007800006 */
[----:B------:R-:W-:-:S04]  /*0b10*/  IMAD.WIDE.U32 R6, R13, R20, RZ ;  /* 0x000000140d067225 */ /* 0x000fc800078e00ff */
[----:B------:R-:W-:Y:S01]  /*0b20*/  IMAD.X R13, RZ, RZ, RZ, P0 ;  /* 0x000000ffff0d7224 */ /* 0x000fe200000e06ff */
[----:B------:R-:W-:Y:S01]  /*0b30*/  IADD3 RZ, P0, R7, R10, RZ ;  /* 0x0000000a07ff7210 */ /* 0x000fe20007f1e0ff */
[----:B------:R-:W-:-:S04]  /*0b40*/  IMAD.MOV.U32 R12, RZ, RZ, R11 ;  /* 0x000000ffff0c7224 */ /* 0x000fc800078e000b */
[----:B------:R-:W-:-:S08]  /*0b50*/  IMAD.WIDE.U32.X R6, R15, R21, R12, P0 ;  /* 0x000000150f067225 */ /* 0x000fd000000e040c */
.L_x_10:
[----:B------:R-:W0:Y:S01]  /*0b60*/  LDC.64 R20, c[0x0][0x640] ;  /* 0x00019000ff147b82 */ /* 0x000e220000000a00 */
[--C-:B------:R-:W-:Y:S01]  /*0b70*/  SHF.R.U64 R27, R6, R0, R7.reuse ;  /* 0x00000000061b7219 */ /* 0x100fe20000001207 */
[----:B------:R-:W-:Y:S01]  /*0b80*/  IMAD R28, R9, R14, R4 ;  /* 0x0000000e091c7224 */ /* 0x000fe200078e0204 */
[----:B------:R-:W-:Y:S02]  /*0b90*/  SHF.R.U32.HI R0, RZ, R0, R7 ;  /* 0x00000000ff007219 */ /* 0x000fe40000011607 */
[----:B------:R-:W-:-:S03]  /*0ba0*/  IADD3 R5, P0, RZ, -R27, RZ ;  /* 0x8000001bff057210 */ /* 0x000fc60007f1e0ff */
[----:B------:R-:W1:Y:S02]  /*0bb0*/  LDC R8, c[0x0][0x618] ;  /* 0x00018600ff087b82 */ /* 0x000e640000000800 */
[----:B------:R-:W-:-:S04]  /*0bc0*/  IMAD.X R7, RZ, RZ, ~R0, P0 ;  /* 0x000000ffff077224 */ /* 0x000fc800000e0e00 */
[-C--:B------:R-:W-:Y:S02]  /*0bd0*/  IMAD R0, R7, R24.reuse, RZ ;  /* 0x0000001807007224 */ /* 0x080fe400078e02ff */
[----:B------:R-:W2:Y:S01]  /*0be0*/  LDC R11, c[0x0][0x608] ;  /* 0x00018200ff0b7b82 */ /* 0x000ea20000000800 */
[----:B------:R-:W-:-:S04]  /*0bf0*/  IMAD.WIDE.U32 R6, R5, R24, R16 ;  /* 0x0000001805067225 */ /* 0x000fc800078e0010 */
[----:B------:R-:W-:Y:S02]  /*0c00*/  IMAD R5, R5, R25, R0 ;  /* 0x0000001905057224 */ /* 0x000fe400078e0200 */
[----:B------:R-:W-:Y:S01]  /*0c10*/  IMAD.MOV.U32 R25, RZ, RZ, 0x1 ;  /* 0x00000001ff197424 */ /* 0x000fe200078e00ff */
[----:B------:R-:W3:Y:S01]  /*0c20*/  LDC R12, c[0x0][0x658] ;  /* 0x00019600ff0c7b82 */ /* 0x000ee20000000800 */
[----:B0-----:R-:W-:Y:S01]  /*0c30*/  ISETP.NE.U32.AND P0, PT, R20, RZ, PT ;  /* 0x000000ff1400720c */ /* 0x001fe20003f05070 */
[----:B------:R-:W-:Y:S02]  /*0c40*/  IMAD.IADD R5, R7, 0x1, R5 ;  /* 0x0000000107057824 */ /* 0x000fe400078e0205 */
[----:B------:R-:W-:Y:S01]  /*0c50*/  IMAD.MOV.U32 R7, RZ, RZ, -0x1 ;  /* 0xffffffffff077424 */ /* 0x000fe200078e00ff */
[----:B------:R-:W-:-:S03]  /*0c60*/  ISETP.NE.AND.EX P0, PT, R21, RZ, PT, P0 ;  /* 0x000000ff1500720c */ /* 0x000fc60003f05300 */
[----:B------:R-:W0:Y:S01]  /*0c70*/  LDC R15, c[0x0][0x600] ;  /* 0x00018000ff0f7b82 */ /* 0x000e220000000800 */
[-CC-:B-1----:R-:W-:Y:S02]  /*0c80*/  SHF.R.U64 R13, R6, R8.reuse, R5.reuse ;  /* 0x00000008060d7219 */ /* 0x182fe40000001205 */
[----:B------:R-:W-:-:S05]  /*0c90*/  SHF.R.U32.HI R0, RZ, R8, R5 ;  /* 0x00000008ff007219 */ /* 0x000fca0000011605 */
[----:B------:R-:W1:Y:S01]  /*0ca0*/  LDC R22, c[0x0][0x648] ;  /* 0x00019200ff167b82 */ /* 0x000e620000000800 */
[-CC-:B--2---:R-:W-:Y:S02]  /*0cb0*/  SHF.R.U64 R29, R13, R11.reuse, R0.reuse ;  /* 0x0000000b0d1d7219 */ /* 0x184fe40000001200 */
[----:B------:R-:W-:-:S05]  /*0cc0*/  SHF.R.U32.HI R5, RZ, R11, R0 ;  /* 0x0000000bff057219 */ /* 0x000fca0000011600 */
[----:B------:R-:W2:Y:S01]  /*0cd0*/  LDC R24, c[0x0][0x638] ;  /* 0x00018e00ff187b82 */ /* 0x000ea20000000800 */
[-CC-:B---3--:R-:W-:Y:S02]  /*0ce0*/  SHF.R.U64 R14, R29, R12.reuse, R5.reuse ;  /* 0x0000000c1d0e7219 */ /* 0x188fe40000001205 */
[-C--:B------:R-:W-:Y:S02]  /*0cf0*/  SHF.L.U32 R0, R7, R12.reuse, RZ ;  /* 0x0000000c07007219 */ /* 0x080fe400000006ff */
[----:B------:R-:W-:Y:S01]  /*0d00*/  SHF.R.U32.HI R5, RZ, R12, R5 ;  /* 0x0000000cff057219 */ /* 0x000fe20000011605 */
[----:B------:R-:W-:Y:S01]  /*0d10*/  IMAD.MOV.U32 R4, RZ, RZ, R14 ;  /* 0x000000ffff047224 */ /* 0x000fe200078e000e */
[----:B------:R-:W-:Y:S01]  /*0d20*/  LOP3.LUT R10, RZ, R0, RZ, 0x33, !PT ;  /* 0x00000000ff0a7212 */ /* 0x000fe200078e33ff */
[----:B------:R-:W3:Y:S01]  /*0d30*/  LDC R26, c[0x0][0x610] ;  /* 0x00018400ff1a7b82 */ /* 0x000ee20000000800 */
[----:B------:R-:W-:Y:S05]  /*0d40*/  @!P0 BRA `(.L_x_11) ;  /* 0x0000000000288947 */ /* 0x000fea0003800000 */
[----:B------:R-:W4:Y:S02]  /*0d50*/  LDC R9, c[0x0][0x64c] ;  /* 0x00019300ff097b82 */ /* 0x000f240000000800 */
[----:B----4-:R-:W-:-:S05]  /*0d60*/  IADD3 R9, P0, R14, R9, RZ ;  /* 0x000000090e097210 */ /* 0x010fca0007f1e0ff */
        /* <DEDUP_REMOVED lines=8> */
.L_x_11:
[----:B-1----:R-:W-:Y:S01]  /*0df0*/  SHF.R.U64 R4, R4, R22, R5 ;  /* 0x0000001604047219 */ /* 0x002fe20000001205 */
[----:B0-----:R-:W-:Y:S01]  /*0e00*/  VIADD R6, R15, 0xffffffff ;  /* 0xffffffff0f067836 */ /* 0x001fe20000000000 */
[----:B------:R-:W-:Y:S01]  /*0e10*/  SHF.L.U32 R0, R25, R12, RZ ;  /* 0x0000000c19007219 */ /* 0x000fe200000006ff */
[----:B------:R-:W-:Y:S01]  /*0e20*/  IMAD.MOV.U32 R22, RZ, RZ, R27 ;  /* 0x000000ffff167224 */ /* 0x000fe200078e001b */
[----:B------:R-:W-:Y:S01]  /*0e30*/  LOP3.LUT R5, R29, R10, RZ, 0xc0, !PT ;  /* 0x0000000a1d057212 */ /* 0x000fe200078ec0ff */
[----:B------:R-:W-:Y:S01]  /*0e40*/  IMAD.MOV R7, RZ, RZ, -R4 ;  /* 0x000000ffff077224 */ /* 0x000fe200078e0a04 */
[----:B------:R-:W-:Y:S02]  /*0e50*/  SEL R3, R3, R28, !P1 ;  /* 0x0000001c03037207 */ /* 0x000fe40004800000 */
[----:B------:R-:W-:Y:S01]  /*0e60*/  LOP3.LUT R6, R13, R6, RZ, 0xc0, !PT ;  /* 0x000000060d067212 */ /* 0x000fe200078ec0ff */
[----:B------:R-:W-:Y:S02]  /*0e70*/  IMAD R4, R0, R4, R5 ;  /* 0x0000000400047224 */ /* 0x000fe400078e0205 */
[----:B--2---:R-:W-:-:S02]  /*0e80*/  IMAD R0, R7, R24, R14 ;  /* 0x0000001807007224 */ /* 0x004fc400078e020e */
[----:B---3--:R-:W-:Y:S02]  /*0e90*/  IMAD R3, R4, R26, R3 ;  /* 0x0000001a04037224 */ /* 0x008fe400078e0203 */
[----:B------:R-:W-:Y:S02]  /*0ea0*/  IMAD.MOV.U32 R5, RZ, RZ, 0x1 ;  /* 0x00000001ff057424 */ /* 0x000fe400078e00ff */
[----:B------:R-:W-:-:S03]  /*0eb0*/  IMAD R4, R0, R15, R6 ;  /* 0x0000000f00047224 */ /* 0x000fc600078e0206 */
[----:B------:R-:W-:Y:S02]  /*0ec0*/  PRMT R0, R5, 0x7610, R0 ;  /* 0x0000761005007816 */ /* 0x000fe40000000000 */
[----:B------:R-:W-:Y:S02]  /*0ed0*/  SEL R152, R4, R3, !P1 ;  /* 0x0000000304987207 */ /* 0x000fe40004800000 */
[----:B------:R-:W-:-:S07]  /*0ee0*/  SEL R153, R3, R4, !P1 ;  /* 0x0000000403997207 */ /* 0x000fce0004800000 */
.L_x_9:
[----:B------:R-:W-:-:S08]  /*0ef0*/  NOP ;  /* 0x0000000000007918 */ /* 0x000fd00000000000 */
[----:B------:R-:W0:Y:S02]  /*0f00*/  USETMAXREG.TRY_ALLOC.CTAPOOL UP0, 0xe8 ;  /* 0x000000e8000079c8 */ /* 0x000e240008000600 */
[----:B0-----:R-:W-:-:S13]  /*0f10*/  PLOP3.LUT P0, PT, PT, PT, UP0, 0x80, 0x0 ;  /* 0x000000000000781c */ /* 0x001fda0003f0f008 */
[----:B------:R-:W-:Y:S05]  /*0f20*/  @!P0 BRA `(.L_x_9) ;  /* 0xfffffffc00f08947 */ /* 0x000fea000383ffff */
[----:B------:R-:W-:Y:S01]  /*0f30*/  ULDC.64 UR4, c[0x0][0x598] ;  /* 0x0001660000047ab9 */ /* 0x000fe20000000a00 */
[----:B------:R-:W-:Y:S01]  /*0f40*/  ULDC.64 UR36, c[0x0][0x208] ;  /* 0x0000820000247ab9 */ /* 0x000fe20000000a00 */
[----:B------:R-:W-:-:S04]  /*0f50*/  ISETP.NE.U32.AND P0, PT, RZ, UR4, PT ;  /* 0x00000004ff007c0c */ /* 0x000fc8000bf05070 */
[----:B------:R-:W-:-:S13]  /*0f60*/  ISETP.NE.AND.EX P0, PT, RZ, UR5, PT, P0 ;  /* 0x00000005ff007c0c */ /* 0x000fda000bf05300 */
[----:B------:R-:W-:Y:S05]  /*0f70*/  @!P0 BRA `(.L_x_12) ;  /* 0x00000000001c8947 */ /* 0x000fea0003800000 */
[----:B------:R-:W0:Y:S02]  /*0f80*/  LDC.64 R4, c[0x0][0x598] ;  /* 0x00016600ff047b82 */ /* 0x000e240000000a00 */
[----:B0-----:R-:W2:Y:S02]  /*0f90*/  LDG.E.64 R4, desc[UR36][R4.64] ;  /* 0x0000002404047981 */ /* 0x001ea4000c1e1b00 */
[----:B--2---:R-:W-:-:S04]  /*0fa0*/  ISETP.NE.U32.AND P0, PT, R4, RZ, PT ;  /* 0x000000ff0400720c */ /* 0x004fc80003f05070 */
[----:B------:R-:W-:-:S13]  /*0fb0*/  ISETP.NE.AND.EX P0, PT, R5, RZ, PT, P0 ;  /* 0x000000ff0500720c */ /* 0x000fda0003f05300 */
[----:B------:R-:W-:Y:S05]  /*0fc0*/  @!P0 BRA `(.L_x_12) ;  /* 0x0000000000088947 */ /* 0x000fea0003800000 */
[----:B------:R0:W5:Y:S01]  /*0fd0*/  LD.E R154, desc[UR36][R4.64] ;  /* 0x00000024049a7980 */ /* 0x000162000c101900 */
[----:B------:R-:W-:Y:S05]  /*0fe0*/  BRA `(.L_x_13) ;  /* 0x0000000000247947 */ /* 0x000fea0003800000 */
.L_x_12:
[----:B------:R-:W-:Y:S02]  /*0ff0*/  ULDC.64 UR4, c[0x0][0x588] ;  /* 0x0001620000047ab9 */ /* 0x000fe40000000a00 */
[----:B------:R-:W-:-:S04]  /*1000*/  ISETP.NE.U32.AND P0, PT, RZ, UR4, PT ;  /* 0x00000004ff007c0c */ /* 0x000fc8000bf05070 */
[----:B------:R-:W-:-:S13]  /*1010*/  ISETP.NE.AND.EX P0, PT, RZ, UR5, PT, P0 ;  /* 0x00000005ff007c0c */ /* 0x000fda000bf05300 */
[----:B------:R-:W-:Y:S05]  /*1020*/  @!P0 BRA `(.L_x_14) ;  /* 0x00000000000c8947 */ /* 0x000fea0003800000 */
[----:B------:R-:W0:Y:S02]  /*1030*/  LDC.64 R154, c[0x0][0x588] ;  /* 0x00016200ff9a7b82 */ /* 0x000e240000000a00 */
[----:B0-----:R1:W5:Y:S01]  /*1040*/  LDG.E R154, desc[UR36][R154.64] ;  /* 0x000000249a9a7981 */ /* 0x001362000c1e1900 */
[----:B------:R-:W-:Y:S05]  /*1050*/  BRA `(.L_x_13) ;  /* 0x0000000000087947 */ /* 0x000fea0003800000 */
.L_x_14:
[----:B------:R-:W-:Y:S02]  /*1060*/  ULDC UR4, c[0x0][0x580] ;  /* 0x0001600000047ab9 */ /* 0x000fe40000000800 */
[----:B------:R-:W-:-:S07]  /*1070*/  IMAD.U32 R154, RZ, RZ, UR4 ;  /* 0x00000004ff9a7e24 */ /* 0x000fce000f8e00ff */
.L_x_13:
[----:B------:R-:W-:Y:S02]  /*1080*/  ULDC.64 UR4, c[0x0][0x5a0] ;  /* 0x0001680000047ab9 */ /* 0x000fe40000000a00 */
[----:B------:R-:W-:-:S04]  /*1090*/  ISETP.NE.U32.AND P0, PT, RZ, UR4, PT ;  /* 0x00000004ff007c0c */ /* 0x000fc8000bf05070 */
[----:B------:R-:W-:-:S13]  /*10a0*/  ISETP.NE.AND.EX P0, PT, RZ, UR5, PT, P0 ;  /* 0x00000005ff007c0c */ /* 0x000fda000bf05300 */
[----:B------:R-:W-:Y:S05]  /*10b0*/  @!P0 BRA `(.L_x_15) ;  /* 0x00000000001c8947 */ /* 0x000fea0003800000 */
[----:B0-----:R-:W0:Y:S02]  /*10c0*/  LDC.64 R4, c[0x0][0x5a0] ;  /* 0x00016800ff047b82 */ /* 0x001e240000000a00 */
[----:B0-----:R-:W2:Y:S02]  /*10d0*/  LDG.E.64 R4, desc[UR36][R4.64] ;  /* 0x0000002404047981 */ /* 0x001ea4000c1e1b00 */
[----:B--2---:R-:W-:-:S04]  /*10e0*/  ISETP.NE.U32.AND P0, PT, R4, RZ, PT ;  /* 0x000000ff0400720c */ /* 0x004fc80003f05070 */
[----:B------:R-:W-:-:S13]  /*10f0*/  ISETP.NE.AND.EX P0, PT, R5, RZ, PT, P0 ;  /* 0x000000ff0500720c */ /* 0x000fda0003f05300 */
[----:B------:R-:W-:Y:S05]  /*1100*/  @!P0 BRA `(.L_x_15) ;  /* 0x0000000000088947 */ /* 0x000fea0003800000 */
[----:B-1----:R0:W5:Y:S01]  /*1110*/  LD.E R155, desc[UR36][R4.64] ;  /* 0x00000024049b7980 */ /* 0x002162000c101900 */
[----:B------:R-:W-:Y:S05]  /*1120*/  BRA `(.L_x_16) ;  /* 0x0000000000247947 */ /* 0x000fea0003800000 */
.L_x_15:
[----:B------:R-:W-:Y:S02]  /*1130*/  ULDC.64 UR4, c[0x0][0x590] ;  /* 0x0001640000047ab9 */ /* 0x000fe40000000a00 */
[----:B------:R-:W-:-:S04]  /*1140*/  ISETP.NE.U32.AND P0, PT, RZ, UR4, PT ;  /* 0x00000004ff007c0c */ /* 0x000fc8000bf05070 */
[----:B------:R-:W-:-:S13]  /*1150*/  ISETP.NE.AND.EX P0, PT, RZ, UR5, PT, P0 ;  /* 0x00000005ff007c0c */ /* 0x000fda000bf05300 */
[----:B------:R-:W-:Y:S05]  /*1160*/  @!P0 BRA `(.L_x_17) ;  /* 0x00000000000c8947 */ /* 0x000fea0003800000 */
[----:B0-----:R-:W1:Y:S02]  /*1170*/  LDC.64 R4, c[0x0][0x590] ;  /* 0x00016400ff047b82 */ /* 0x001e640000000a00 */
[----:B-1----:R1:W5:Y:S01]  /*1180*/  LDG.E R155, desc[UR36][R4.64] ;  /* 0x00000024049b7981 */ /* 0x002362000c1e1900 */
[----:B------:R-:W-:Y:S05]  /*1190*/  BRA `(.L_x_16) ;  /* 0x0000000000087947 */ /* 0x000fea0003800000 */
.L_x_17:
[----:B------:R-:W-:Y:S02]  /*11a0*/  ULDC UR4, c[0x0][0x584] ;  /* 0x0001610000047ab9 */ /* 0x000fe40000000800 */
[----:B-1----:R-:W-:-:S07]  /*11b0*/  IMAD.U32 R155, RZ, RZ, UR4 ;  /* 0x00000004ff9b7e24 */ /* 0x002fce000f8e00ff */
.L_x_16:
[----:B------:R-:W-:-:S13]  /*11c0*/  LOP3.LUT P0, RZ, R0, 0xff, RZ, 0xc0, !PT ;  /* 0x000000ff00ff7812 */ /* 0x000fda000780c0ff */
[----:B------:R-:W-:Y:S05]  /*11d0*/  @!P0 EXIT ;  /* 0x000000000000894d */ /* 0x000fea0003800000 */
[----:B------:R-:W-:Y:S01]  /*11e0*/  ULDC UR4, c[0x0][0x28c] ;  /* 0x0000a30000047ab9 */ /* 0x000fe20000000800 */
[----:B------:R-:W-:Y:S01]  /*11f0*/  UMOV UR38, URZ ;  /* 0x0000003f00267c82 */ /* 0x000fe20008000000 */
[----:B------:R-:W-:Y:S01]  /*1200*/  UIADD3 UR4, UR4, 0x3f, URZ ;  /* 0x0000003f04047890 */ /* 0x000fe2000fffe03f */
[----:B------:R-:W-:-:S03]  /*1210*/  UMOV UR39, URZ ;  /* 0x0000003f00277c82 */ /* 0x000fc60008000000 */
[----:B------:R-:W-:-:S04]  /*1220*/  USHF.R.S32.HI UR5, URZ, 0x1f, UR4 ;  /* 0x0000001f3f057899 */ /* 0x000fc80008011404 */
[----:B------:R-:W-:-:S04]  /*1230*/  ULEA.HI UR5, UR5, UR4, URZ, 0x6 ;  /* 0x0000000405057291 */ /* 0x000fc8000f8f303f */
[----:B------:R-:W-:-:S12]  /*1240*/  USHF.R.S32.HI UR40, URZ, 0x6, UR5 ;  /* 0x000000063f287899 */ /* 0x000fd80008011405 */
.L_x_297:
[----:B------:R-:W-:Y:S01]  /*1250*/  LOP3.LUT R0, R18, 0x80, RZ, 0xc0, !PT ;  /* 0x0000008012007812 */ /* 0x000fe200078ec0ff */
[----:B------:R-:W2:Y:S01]  /*1260*/  S2UR UR7, SR_CgaCtaId ;  /* 0x00000000000779c3 */ /* 0x000ea20000008800 */
[----:B------:R-:W-:Y:S02]  /*1270*/  UMOV UR6, 0x400 ;  /* 0x0000040000067882 */ /* 0x000fe40000000000 */
[----:B------:R-:W-:-:S06]  /*1280*/  SHF.R.U32.HI R0, RZ, 0x7, R0 ;  /* 0x00000007ff007819 */ /* 0x000fcc0000011600 */
[----:B---3--:R-:W3:Y:S01]  /*1290*/  SHFL.IDX PT, R0, R0, RZ, 0x1f ;  /* 0x00001fff00007589 */ /* 0x008ee200000e0000 */
[----:B--2---:R-:W-:Y:S01]  /*12a0*/  ULEA UR6, UR7, UR6, 0x18 ;  /* 0x0000000607067291 */ /* 0x004fe2000f8ec03f */
[----:B---3--:R-:W-:-:S13]  /*12b0*/  R2UR UR4, R0 ;  /* 0x00000000000472ca */ /* 0x008fda00000e0000 */
[----:B------:R-:W-:-:S04]  /*12c0*/  ULEA.HI UR5, UR4, UR4, URZ, 0x1 ;  /* 0x0000000404057291 */ /* 0x000fc8000f8f083f */
[----:B------:R-:W-:-:S04]  /*12d0*/  ULOP3.LUT UR5, UR5, 0xffffe, URZ, 0xc0, !UPT ;  /* 0x000ffffe05057892 */ /* 0x000fc8000f8ec03f */
[----:B------:R-:W-:-:S03]  /*12e0*/  UIADD3 UR5, UR4, -UR5, URZ ;  /* 0x8000000504057290 */ /* 0x000fc6000fffe03f */
[----:B------:R-:W-:Y:S01]  /*12f0*/  ULDC UR4, c[0x0][0x28c] ;  /* 0x0000a30000047ab9 */ /* 0x000fe20000000800 */
[----:B------:R-:W-:Y:S01]  /*1300*/  ULEA UR5, UR5, UR6, 0xc ;  /* 0x0000000605057291 */ /* 0x000fe2000f8e603f */
[----:B------:R-:W-:-:S03]  /*1310*/  ISETP.LT.AND P0, PT, RZ, UR4, PT ;  /* 0x00000004ff007c0c */ /* 0x000fc6000bf01270 */
[----:B------:R-:W-:-:S04]  /*1320*/  UIADD3 UR5, UR5, 0x180, URZ ;  /* 0x0000018005057890 */ /* 0x000fc8000fffe03f */
[----:B------:R-:W-:-:S04]  /*1330*/  USHF.R.U32.HI UR5, URZ, 0x4, UR5 ;  /* 0x000000043f057899 */ /* 0x000fc80008011605 */
[----:B------:R-:W-:-:S04]  /*1340*/  ULOP3.LUT UR5, UR5, 0x3fff, URZ, 0xc0, !UPT ;  /* 0x00003fff05057892 */ /* 0x000fc8000f8ec03f */
[----:B------:R-:W-:Y:S01]  /*1350*/  ULOP3.LUT UR41, UR5, 0x10000, URZ, 0xfc, !UPT ;  /* 0x0001000005297892 */ /* 0x000fe2000f8efc3f */
[----:B0---4-:R-:W-:Y:S11]  /*1360*/  @P0 BRA `(.L_x_18) ;  /* 0x0000000000400947 */ /* 0x011ff60003800000 */
[----:B------:R-:W-:Y:S01]  /*1370*/  MOV R0, 0x0 ;  /* 0x0000000000007802 */ /* 0x000fe20000000f00 */
[----:B------:R-:W-:Y:S01]  /*1380*/  ULDC.64 UR4, c[0x4][0x68] ;  /* 0x01001a0000047ab9 */ /* 0x000fe20000000a00 */
[----:B------:R-:W-:Y:S01]  /*1390*/  ULDC.64 UR6, c[0x4][0x8] ;  /* 0x0100020000067ab9 */ /* 0x000fe20000000a00 */
[----:B01----:R-:W-:Y:S01]  /*13a0*/  IMAD.U32 R4, RZ, RZ, UR4 ;  /* 0x00000004ff047e24 */ /* 0x003fe2000f8e00ff */
[----:B------:R0:W1:Y:S01]  /*13b0*/  LDC.64 R14, c[0x4][R0] ;  /* 0x01000000000e7b82 */ /* 0x0000620000000a00 */
[----:B------:R-:W-:Y:S01]  /*13c0*/  IMAD.U32 R5, RZ, RZ, UR5 ;  /* 0x00000005ff057e24 */ /* 0x000fe2000f8e00ff */
[----:B------:R-:W-:Y:S01]  /*13d0*/  ULDC.64 UR4, c[0x4][0x70] ;  /* 0x01001c0000047ab9 */ /* 0x000fe20000000a00 */
[----:B------:R-:W-:Y:S02]  /*13e0*/  IMAD.U32 R10, RZ, RZ, UR6 ;  /* 0x00000006ff0a7e24 */ /* 0x000fe4000f8e00ff */
[----:B------:R-:W-:Y:S02]  /*13f0*/  IMAD.U32 R6, RZ, RZ, UR4 ;  /* 0x00000004ff067e24 */ /* 0x000fe4000f8e00ff */
[----:B------:R-:W-:-:S02]  /*1400*/  IMAD.U32 R7, RZ, RZ, UR5 ;  /* 0x00000005ff077e24 */ /* 0x000fc4000f8e00ff */
[----:B------:R-:W-:Y:S02]  /*1410*/  IMAD.U32 R11, RZ, RZ, UR7 ;  /* 0x00000007ff0b7e24 */ /* 0x000fe4000f8e00ff */
[----:B------:R-:W-:Y:S02]  /*1420*/  IMAD.MOV.U32 R8, RZ, RZ, 0x1e1 ;  /* 0x000001e1ff087424 */ /* 0x000fe400078e00ff */
[----:B------:R-:W-:Y:S02]  /*1430*/  IMAD.MOV.U32 R12, RZ, RZ, 0x1 ;  /* 0x00000001ff0c7424 */ /* 0x000fe400078e00ff */
[----:B0-----:R-:W-:-:S07]  /*1440*/  IMAD.MOV.U32 R13, RZ, RZ, RZ ;  /* 0x000000ffff0d7224 */ /* 0x001fce00078e00ff */
[----:B------:R-:W-:-:S07]  /*1450*/  LEPC R20, `(.L_x_18) ;  /* 0x000000001014794e */ /* 0x000fce0000000000 */
[----:B-1---5:R-:W-:Y:S05]  /*1460*/  CALL.ABS.NOINC R14 ;  /* 0x000000000e007343 */ /* 0x022fea0003c00000 */
.L_x_18:
[----:B------:R-:W-:-:S04]  /*1470*/  LOP3.LUT R0, R19, 0x1, RZ, 0xfc, !PT ;  /* 0x0000000113007812 */ /* 0x000fc800078efcff */
[----:B------:R-:W-:-:S13]  /*1480*/  ISETP.NE.AND P0, PT, R0, 0x3, PT ;  /* 0x000000030000780c */ /* 0x000fda0003f05270 */
[----:B------:R-:W-:Y:S05]  /*1490*/  @!P0 BRA `(.L_x_19) ;  /* 0x0000000000048947 */ /* 0x000fea0003800000 */
[----:B------:R-:W-:Y:S01]  /*14a0*/  BPT.TRAP 0x1 ;  /* 0x000000040000795c */ /* 0x000fe20000300000 */
.L_x_19:
[----:B------:R-:W2:Y:S01]  /*14b0*/  S2UR UR5, SR_CgaCtaId ;  /* 0x00000000000579c3 */ /* 0x000ea20000008800 */
[----:B------:R-:W-:Y:S01]  /*14c0*/  UMOV UR4, 0x400 ;  /* 0x0000040000047882 */ /* 0x000fe20000000000 */
[----:B------:R-:W-:Y:S02]  /*14d0*/  IMAD.U32 R0, RZ, RZ, UR38 ;  /* 0x00000026ff007e24 */ /* 0x000fe4000f8e00ff */
[----:B------:R-:W-:-:S03]  /*14e0*/  IMAD.U32 R3, RZ, RZ, UR39 ;  /* 0x00000027ff037e24 */ /* 0x000fc6000f8e00ff */
[----:B------:R-:W-:Y:S01]  /*14f0*/  SHF.L.U32 R0, R0, 0x1f, RZ ;  /* 0x0000001f00007819 */ /* 0x000fe200000006ff */
[----:B--2---:R-:W-:-:S06]  /*1500*/  ULEA UR4, UR5, UR4, 0x18 ;  /* 0x0000000405047291 */ /* 0x004fcc000f8ec03f */
[----:B------:R-:W-:-:S04]  /*1510*/  IMAD.U32 R6, RZ, RZ, UR4 ;  /* 0x00000004ff067e24 */ /* 0x000fc8000f8e00ff */
[----:B------:R-:W-:-:S04]  /*1520*/  IMAD R3, R3, 0x8, R6 ;  /* 0x0000000803037824 */ /* 0x000fc800078e0206 */
[----:B------:R2:W3:Y:S01]  /*1530*/  SYNCS.PHASECHK.TRANS64.TRYWAIT P1, [R3+URZ], R0 ;  /* 0x00000000030075a7 */ /* 0x0004e2000802017f */
[----:B------:R-:W-:Y:S05]  /*1540*/  @!P0 BRA `(.L_x_20) ;  /* 0x0000000000048947 */ /* 0x000fea0003800000 */
[----:B------:R-:W-:Y:S01]  /*1550*/  BPT.TRAP 0x1 ;  /* 0x000000040000795c */ /* 0x000fe20000300000 */
.L_x_20:
[----:B---3--:R-:W-:Y:S05]  /*1560*/  @P1 BRA `(.L_x_21) ;  /* 0x0000000000081947 */ /* 0x008fea0003800000 */
[----:B------:R-:W3:Y:S02]  /*1570*/  SYNCS.PHASECHK.TRANS64.TRYWAIT P1, [R3+URZ], R0 ;  /* 0x00000000030075a7 */ /* 0x000ee4000802017f */
[----:B---3--:R-:W-:Y:S05]  /*1580*/  @!P1 BRA `(.L_x_22) ;  /* 0x0000008c00749947 */ /* 0x008fea0003800000 */
.L_x_21:
[----:B------:R-:W-:-:S04]  /*1590*/  UISETP.LT.AND UP0, UPT, UR40, 0x1, UPT ;  /* 0x000000012800788c */ /* 0x000fc8000bf01270 */
[----:B------:R-:W-:-:S06]  /*15a0*/  USEL UR4, UR40, 0x1, UP0 ;  /* 0x0000000128047887 */ /* 0x000fcc0008000000 */
[----:B--23--:R-:W-:Y:S01]  /*15b0*/  IMAD.U32 R0, RZ, RZ, UR4 ;  /* 0x00000004ff007e24 */ /* 0x00cfe2000f8e00ff */
[----:B------:R-:W-:Y:S05]  /*15c0*/  WARPSYNC.ALL ;  /* 0x0000000000007948 */ /* 0x000fea0003800000 */
[----:B------:R-:W-:-:S04]  /*15d0*/  IADD3 R0, -R0, UR40, RZ ;  /* 0x0000002800007c10 */ /* 0x000fc8000fffe1ff */
[----:B------:R-:W-:Y:S02]  /*15e0*/  ISETP.GE.AND P1, PT, R0, 0x1, PT ;  /* 0x000000010000780c */ /* 0x000fe40003f26270 */
[----:B------:R-:W-:Y:S01]  /*15f0*/  R2UR UR4, R6 ;  /* 0x00000000060472ca */ /* 0x000fe200000e0000 */
[----:B------:R-:W-:Y:S01]  /*1600*/  ULEA UR5, UR39, UR41, 0xa ;  /* 0x0000002927057291 */ /* 0x000fe2000f8e503f */
[----:B------:R-:W-:Y:S01]  /*1610*/  WARPGROUP.ARRIVE ;  /* 0x00000000000079c5 */ /* 0x000fe20000000000 */
[----:B------:R-:W-:Y:S01]  /*1620*/  UMOV UR9, 0x80000020 ;  /* 0x8000002000097882 */ /* 0x000fe20000000000 */
[----:B------:R-:W-:-:S04]  /*1630*/  UMOV UR11, 0x80000020 ;  /* 0x80000020000b7882 */ /* 0x000fc80000000000 */
[----:B------:R-:W-:-:S05]  /*1640*/  UMOV UR8, UR5 ;  /* 0x0000000500087c82 */ /* 0x000fca0008000000 */
[----:B------:R-:W-:-:S04]  /*1650*/  UIADD3 UR4, UR4, 0x24180, URZ ;  /* 0x0002418004047890 */ /* 0x000fc8000fffe03f */
[----:B------:R-:W-:-:S04]  /*1660*/  USHF.R.U32.HI UR4, URZ, 0x4, UR4 ;  /* 0x000000043f047899 */ /* 0x000fc80008011604 */
[----:B------:R-:W-:-:S04]  /*1670*/  ULOP3.LUT UR4, UR4, 0x3fff, URZ, 0xc0, !UPT ;  /* 0x00003fff04047892 */ /* 0x000fc8000f8ec03f */
[----:B------:R-:W-:-:S04]  /*1680*/  ULOP3.LUT UR4, UR4, 0x10000, URZ, 0xfc, !UPT ;  /* 0x0001000004047892 */ /* 0x000fc8000f8efc3f */
[----:B------:R-:W-:-:S07]  /*1690*/  ULEA UR6, UR39, UR4, 0x9 ;  /* 0x0000000427067291 */ /* 0x000fce000f8e483f */
[----:B------:R-:W-:Y:S02]  /*16a0*/  UMOV UR10, UR6 ;  /* 0x00000006000a7c82 */ /* 0x000fe40008000000 */
[----:B------:R-:W-:Y:S01]  /*16b0*/  IGMMA.64x128x32.S8.S8 R88, gdesc[UR8], RZ, !UPT, gsb0 ;  /* 0x03600000085879f1 */ /* 0x000fe2000c0410ff */
[----:B------:R-:W-:Y:S01]  /*16c0*/  UIADD3 UR8, UR5, 0x200, URZ ;  /* 0x0000020005087890 */ /* 0x000fe2000fffe03f */
[----:B------:R-:W-:Y:S01]  /*16d0*/  UMOV UR9, 0x80000020 ;  /* 0x8000002000097882 */ /* 0x000fe20000000000 */
[----:B------:R-:W-:Y:S02]  /*16e0*/  WARPGROUP.DEPBAR.LE gsb0, 0x0 ;  /* 0x00008000000079c5 */ /* 0x000fe40000010000 */
[----:B------:R-:W-:-:S06]  /*16f0*/  WARPGROUP.ARRIVE ;  /* 0x00000000000079c5 */ /* 0x000fcc0000000000 */
[----:B------:R-:W-:Y:S01]  /*1700*/  IGMMA.64x128x32.S8.S8 R24, gdesc[UR8], RZ, !UPT, gsb0 ;  /* 0x03600000081879f1 */ /* 0x000fe2000c0410ff */
[----:B------:R-:W-:Y:S02]  /*1710*/  UIADD3 UR8, UR5, 0x2, URZ ;  /* 0x0000000205087890 */ /* 0x000fe4000fffe03f */
[----:B------:R-:W-:Y:S01]  /*1720*/  UIADD3 UR10, UR6, 0x2, URZ ;  /* 0x00000002060a7890 */ /* 0x000fe2000fffe03f */
[----:B------:R-:W-:Y:S01]  /*1730*/  UMOV UR9, 0x80000020 ;  /* 0x8000002000097882 */ /* 0x000fe20000000000 */
[----:B------:R-:W-:Y:S01]  /*1740*/  UMOV UR11, 0x80000020 ;  /* 0x80000020000b7882 */ /* 0x000fe20000000000 */
[----:B------:R-:W-:Y:S02]  /*1750*/  WARPGROUP.DEPBAR.LE gsb0, 0x0 ;  /* 0x00008000000079c5 */ /* 0x000fe40000010000 */
[----:B------:R-:W-:-:S06]  /*1760*/  WARPGROUP.ARRIVE ;  /* 0x00000000000079c5 */ /* 0x000fcc0000000000 */
[----:B------:R-:W-:Y:S01]  /*1770*/  IGMMA.64x128x32.S8.S8 R88, gdesc[UR8], R88, gsb0 ;  /* 0x03600000085879f1 */ /* 0x000fe20008041058 */
[----:B------:R-:W-:Y:S01]  /*1780*/  UIADD3 UR8, UR5, 0x202, URZ ;  /* 0x0000020205087890 */ /* 0x000fe2000fffe03f */
[----:B------:R-:W-:Y:S01]  /*1790*/  UMOV UR9, 0x80000020 ;  /* 0x8000002000097882 */ /* 0x000fe20000000000 */
[----:B------:R-:W-:Y:S02]  /*17a0*/  WARPGROUP.DEPBAR.LE gsb0, 0x0 ;  /* 0x00008000000079c5 */ /* 0x000fe40000010000 */
[----:B------:R-:W-:-:S06]  /*17b0*/  WARPGROUP.ARRIVE ;  /* 0x00000000000079c5 */ /* 0x000fcc0000000000 */
[----:B------:R-:W-:Y:S03]  /*17c0*/  IGMMA.64x128x32.S8.S8 R24, gdesc[UR8], R24, gsb0 ;  /* 0x03600000081879f1 */ /* 0x000fe60008041018 */
[----:B------:R-:W-:Y:S02]  /*17d0*/  WARPGROUP.DEPBAR.LE gsb0, 0x0 ;  /* 0x00008000000079c5 */ /* 0x000fe40000010000 */
[----:B------:R-:W-:Y:S05]  /*17e0*/  @!P1 BRA `(.L_x_23) ;  /* 0x0000000400149947 */ /* 0x000fea0003800000 */
[----:B------:R-:W-:Y:S02]  /*17f0*/  UIADD3 UR5, UR39, 0x1, URZ ;  /* 0x0000000127057890 */ /* 0x000fe4000fffe03f */
[----:B------:R-:W-:Y:S02]  /*1800*/  IMAD.U32 R3, RZ, RZ, UR39 ;  /* 0x00000027ff037e24 */ /* 0x000fe4000f8e00ff */
[----:B------:R-:W-:-:S04]  /*1810*/  UISETP.NE.AND UP0, UPT, UR5, 0x9, UPT ;  /* 0x000000090500788c */ /* 0x000fc8000bf05270 */
[----:B------:R-:W-:Y:S02]  /*1820*/  USEL UR6, URZ, 0x1, UP0 ;  /* 0x000000013f067887 */ /* 0x000fe40008000000 */
[----:B------:R-:W-:Y:S02]  /*1830*/  USEL UR5, UR5, URZ, UP0 ;  /* 0x0000003f05057287 */ /* 0x000fe40008000000 */
[----:B------:R-:W-:-:S06]  /*1840*/  ULOP3.LUT UR6, UR38, UR6, URZ, 0x3c, !UPT ;  /* 0x0000000626067292 */ /* 0x000fcc000f8e3c3f */
[----:B------:R-:W-:-:S07]  /*1850*/  IMAD.U32 R7, RZ, RZ, UR6 ;  /* 0x00000006ff077e24 */ /* 0x000fce000f8e00ff */
.L_x_30:
[----:B------:R-:W-:Y:S05]  /*1860*/  @!P0 BRA `(.L_x_24) ;  /* 0x0000000000048947 */ /* 0x000fea0003800000 */
[----:B------:R-:W-:Y:S01]  /*1870*/  BPT.TRAP 0x1 ;  /* 0x000000040000795c */ /* 0x000fe20000300000 */
.L_x_24:
[----:B------:R-:W2:Y:S01]  /*1880*/  S2UR UR7, SR_CgaCtaId ;  /* 0x00000000000779c3 */ /* 0x000ea20000008800 */
[----:B------:R-:W-:Y:S01]  /*1890*/  UMOV UR6, 0x400 ;  /* 0x0000040000067882 */ /* 0x000fe20000000000 */
[----:B01----:R-:W-:Y:S01]  /*18a0*/  IMAD.U32 R5, RZ, RZ, UR5 ;  /* 0x00000005ff057e24 */ /* 0x003fe2000f8e00ff */
[----:B------:R-:W-:Y:S01]  /*18b0*/  SHF.L.U32 R4, R7, 0x1f, RZ ;  /* 0x0000001f07047819 */ /* 0x000fe200000006ff */
[----:B--2---:R-:W-:-:S06]  /*18c0*/  ULEA UR6, UR7, UR6, 0x18 ;  /* 0x0000000607067291 */ /* 0x004fcc000f8ec03f */
[----:B------:R-:W-:-:S04]  /*18d0*/  IMAD.U32 R6, RZ, RZ, UR6 ;  /* 0x00000006ff067e24 */ /* 0x000fc8000f8e00ff */
[----:B------:R-:W-:-:S04]  /*18e0*/  IMAD R5, R5, 0x8, R6 ;  /* 0x0000000805057824 */ /* 0x000fc800078e0206 */
[----:B------:R0:W1:Y:S01]  /*18f0*/  SYNCS.PHASECHK.TRANS64.TRYWAIT P1, [R5+URZ], R4 ;  /* 0x00000004050075a7 */ /* 0x000062000802017f */
[----:B------:R-:W-:Y:S05]  /*1900*/  @!P0 BRA `(.L_x_25) ;  /* 0x0000000000048947 */ /* 0x000fea0003800000 */
[----:B------:R-:W-:Y:S01]  /*1910*/  BPT.TRAP 0x1 ;  /* 0x000000040000795c */ /* 0x000fe20000300000 */
.L_x_25:
[----:B-1----:R-:W-:Y:S05]  /*1920*/  @P1 BRA `(.L_x_26) ;  /* 0x0000000000081947 */ /* 0x002fea0003800000 */
[----:B------:R-:W1:Y:S02]  /*1930*/  SYNCS.PHASECHK.TRANS64.TRYWAIT P1, [R5+URZ], R4 ;  /* 0x00000004050075a7 */ /* 0x000e64000802017f */
[----:B-1----:R-:W-:Y:S05]  /*1940*/  @!P1 BRA `(.L_x_27) ;  /* 0x0000008800989947 */ /* 0x002fea0003800000 */
.L_x_26:
[----:B------:R-:W-:Y:S01]  /*1950*/  ULEA UR6, UR5, UR41, 0xa ;  /* 0x0000002905067291 */ /* 0x000fe2000f8e503f */
[----:B------:R-:W-:Y:S01]  /*1960*/  WARPGROUP.ARRIVE ;  /* 0x00000000000079c5 */ /* 0x000fe20000000000 */
[----:B------:R-:W-:Y:S01]  /*1970*/  ULEA UR7, UR5, UR4, 0x9 ;  /* 0x0000000405077291 */ /* 0x000fe2000f8e483f */
[----:B------:R-:W-:Y:S01]  /*1980*/  UMOV UR9, 0x80000020 ;  /* 0x8000002000097882 */ /* 0x000fe20000000000 */
[----:B------:R-:W-:-:S03]  /*1990*/  UMOV UR11, 0x80000020 ;  /* 0x80000020000b7882 */ /* 0x000fc60000000000 */
[----:B------:R-:W-:Y:S02]  /*19a0*/  UMOV UR8, UR6 ;  /* 0x0000000600087c82 */ /* 0x000fe40008000000 */
[----:B------:R-:W-:Y:S02]  /*19b0*/  UMOV UR10, UR7 ;  /* 0x00000007000a7c82 */ /* 0x000fe40008000000 */
[----:B------:R-:W-:Y:S01]  /*19c0*/  IGMMA.64x128x32.S8.S8 R88, gdesc[UR8], R88, gsb0 ;  /* 0x03600000085879f1 */ /* 0x000fe20008041058 */
[----:B------:R-:W-:Y:S01]  /*19d0*/  UIADD3 UR8, UR6, 0x200, URZ ;  /* 0x0000020006087890 */ /* 0x000fe2000fffe03f */
[----:B------:R-:W-:Y:S01]  /*19e0*/  UMOV UR9, 0x80000020 ;  /* 0x8000002000097882 */ /* 0x000fe20000000000 */
[----:B------:R-:W-:Y:S02]  /*19f0*/  WARPGROUP.DEPBAR.LE gsb0, 0x0 ;  /* 0x00008000000079c5 */ /* 0x000fe40000010000 */
[----:B------:R-:W-:-:S06]  /*1a00*/  WARPGROUP.ARRIVE ;  /* 0x00000000000079c5 */ /* 0x000fcc0000000000 */
[----:B------:R-:W-:Y:S01]  /*1a10*/  IGMMA.64x128x32.S8.S8 R24, gdesc[UR8], R24, gsb0 ;  /* 0x03600000081879f1 */ /* 0x000fe20008041018 */
        /* <DEDUP_REMOVED lines=14> */
[----:B------:R-:W-:Y:S01]  /*1b00*/  BPT.TRAP 0x1 ;  /* 0x000000040000795c */ /* 0x000fe20000300000 */
.L_x_28:
[----:B------:R-:W-:-:S13]  /*1b10*/  ISETP.NE.AND P1, PT, R157, RZ, PT ;  /* 0x000000ff9d00720c */ /* 0x000fda0003f25270 */
[----:B01----:R-:W-:-:S04]  /*1b20*/  @P1 IMAD R4, R3, 0x8, R6 ;  /* 0x0000000803041824 */ /* 0x003fc800078e0206 */
[----:B------:R-:W-:-:S05]  /*1b30*/  @P1 VIADD R4, R4, 0x48 ;  /* 0x0000004804041836 */ /* 0x000fca0000000000 */
[----:B------:R-:W-:-:S04]  /*1b40*/  @P1 PRMT R4, R23, 0x654, R4 ;  /* 0x0000065417041816 */ /* 0x000fc80000000004 */
[----:B------:R0:W-:Y:S01]  /*1b50*/  @P1 SYNCS.ARRIVE.TRANS64.RED.A1T0 RZ, [R4+URZ], RZ ;  /* 0x000000ff04ff19a7 */ /* 0x0001e2000810043f */
[----:B------:R-:W-:-:S13]  /*1b60*/  ISETP.GT.U32.AND P1, PT, R19, 0x1, PT ;  /* 0x000000011300780c */ /* 0x000fda0003f24070 */
[----:B0-----:R-:W-:Y:S05]  /*1b70*/  @P1 BRA `(.L_x_29) ;  /* 0x0000000000041947 */ /* 0x001fea0003800000 */
[----:B------:R-:W-:Y:S01]  /*1b80*/  BPT.TRAP 0x1 ;  /* 0x000000040000795c */ /* 0x000fe20000300000 */
.L_x_29:
[----:B------:R-:W-:Y:S01]  /*1b90*/  UIADD3 UR5, UR5, 0x1, URZ ;  /* 0x0000000105057890 */ /* 0x000fe2000fffe03f */
[C---:B------:R-:W-:Y:S01]  /*1ba0*/  ISETP.GT.AND P2, PT, R0.reuse, 0x1, PT ;  /* 0x000000010000780c */ /* 0x040fe20003f44270 */
[----:B------:R-:W-:Y:S02]  /*1bb0*/  VIADD R3, R3, 0x1 ;  /* 0x0000000103037836 */ /* 0x000fe40000000000 */
[----:B------:R-:W-:Y:S01]  /*1bc0*/  UISETP.NE.AND UP0, UPT, UR5, 0x9, UPT ;  /* 0x000000090500788c */ /* 0x000fe2000bf05270 */
[----:B------:R-:W-:Y:S02]  /*1bd0*/  VIADD R0, R0, 0xffffffff ;  /* 0xffffffff00007836 */ /* 0x000fe40000000000 */
[C---:B------:R-:W-:Y:S01]  /*1be0*/  ISETP.NE.AND P1, PT, R3.reuse, 0x9, PT ;  /* 0x000000090300780c */ /* 0x040fe20003f25270 */
[----:B------:R-:W-:Y:S02]  /*1bf0*/  USEL UR6, URZ, 0x1, UP0 ;  /* 0x000000013f067887 */ /* 0x000fe40008000000 */
[----:B------:R-:W-:Y:S01]  /*1c00*/  USEL UR5, UR5, URZ, UP0 ;  /* 0x0000003f05057287 */ /* 0x000fe20008000000 */
[----:B------:R-:W-:-:S03]  /*1c10*/  SEL R3, R3, RZ, P1 ;  /* 0x000000ff03037207 */ /* 0x000fc60000800000 */
[----:B------:R-:W-:Y:S01]  /*1c20*/  LOP3.LUT R7, R7, UR6, RZ, 0x3c, !PT ;  /* 0x0000000607077c12 */ /* 0x000fe2000f8e3cff */
[----:B------:R-:W-:Y:S07]  /*1c30*/  @P2 BRA `(.L_x_30) ;  /* 0xfffffffc00082947 */ /* 0x000fee000383ffff */
.L_x_23:
[----:B------:R-:W2:Y:S02]  /*1c40*/  LDC R0, c[0x0][0x28c] ;  /* 0x0000a300ff007b82 */ /* 0x000ea40000000800 */
[----:B--2---:R-:W-:-:S13]  /*1c50*/  ISETP.GE.AND P1, PT, R0, 0x1, PT ;  /* 0x000000010000780c */ /* 0x004fda0003f26270 */
[----:B------:R-:W-:Y:S05]  /*1c60*/  @!P1 BRA `(.L_x_31) ;  /* 0x0000000000509947 */ /* 0x000fea0003800000 */
[----:B------:R-:W-:Y:S05]  /*1c70*/  @!P0 BRA `(.L_x_32) ;  /* 0x0000000000048947 */ /* 0x000fea0003800000 */
[----:B------:R-:W-:Y:S01]  /*1c80*/  BPT.TRAP 0x1 ;  /* 0x000000040000795c */ /* 0x000fe20000300000 */
.L_x_32:
[----:B------:R-:W-:Y:S01]  /*1c90*/  ISETP.NE.AND P1, PT, R157, RZ, PT ;  /* 0x000000ff9d00720c */ /* 0x000fe20003f25270 */
[----:B------:R-:W-:Y:S01]  /*1ca0*/  BSSY B0, `(.L_x_33) ;  /* 0x000000e000007945 */ /* 0x000fe20003800000 */
[----:B------:R-:W-:-:S11]  /*1cb0*/  ISETP.GT.U32.AND P0, PT, R19, 0x1, PT ;  /* 0x000000011300780c */ /* 0x000fd60003f04070 */
[----:B------:R-:W-:Y:S05]  /*1cc0*/  @!P1 BRA `(.L_x_34) ;  /* 0x00000000002c9947 */ /* 0x000fea0003800000 */
[----:B------:R-:W-:-:S04]  /*1cd0*/  UISETP.LT.AND UP0, UPT, UR40, 0x1, UPT ;  /* 0x000000012800788c */ /* 0x000fc8000bf01270 */
[----:B------:R-:W-:-:S04]  /*1ce0*/  USEL UR6, UR40, 0x1, UP0 ;  /* 0x0000000128067887 */ /* 0x000fc80008000000 */
[----:B------:R-:W-:-:S04]  /*1cf0*/  UIADD3 UR6, UR39, UR40, -UR6 ;  /* 0x0000002827067290 */ /* 0x000fc8000fffe806 */
[----:B------:R-:W-:-:S04]  /*1d00*/  UIMAD.WIDE.U32 UR4, UR6, 0x38e38e39, URZ ;  /* 0x38e38e39060478a5 */ /* 0x000fc8000f8e003f */
[----:B------:R-:W-:-:S04]  /*1d10*/  USHF.R.U32.HI UR4, URZ, 0x1, UR5 ;  /* 0x000000013f047899 */ /* 0x000fc80008011605 */
[----:B------:R-:W-:-:S06]  /*1d20*/  UIMAD UR6, UR4, -0x9, UR6 ;  /* 0xfffffff7040678a4 */ /* 0x000fcc000f8e0206 */
[----:B------:R-:W-:-:S04]  /*1d30*/  IMAD.U32 R3, RZ, RZ, UR6 ;  /* 0x00000006ff037e24 */ /* 0x000fc8000f8e00ff */
[----:B------:R-:W-:-:S04]  /*1d40*/  IMAD R0, R3, 0x8, R6 ;  /* 0x0000000803007824 */ /* 0x000fc800078e0206 */
[----:B------:R-:W-:-:S05]  /*1d50*/  VIADD R0, R0, 0x48 ;  /* 0x0000004800007836 */ /* 0x000fca0000000000 */
[----:B------:R-:W-:-:S04]  /*1d60*/  PRMT R0, R23, 0x654, R0 ;  /* 0x0000065417007816 */ /* 0x000fc80000000000 */
[----:B------:R2:W-:Y:S03]  /*1d70*/  SYNCS.ARRIVE.TRANS64.RED.A1T0 RZ, [R0+URZ], RZ ;  /* 0x000000ff00ff79a7 */ /* 0x0005e6000810043f */
.L_x_34:
[----:B------:R-:W-:Y:S05]  /*1d80*/  BSYNC B0 ;  /* 0x0000000000007941 */ /* 0x000fea0003800000 */
.L_x_33:
[----:B------:R-:W-:Y:S05]  /*1d90*/  @P0 BRA `(.L_x_31) ;  /* 0x0000000000040947 */ /* 0x000fea0003800000 */
[----:B------:R-:W-:Y:S01]  /*1da0*/  BPT.TRAP 0x1 ;  /* 0x000000040000795c */ /* 0x000fe20000300000 */
.L_x_31:
[----:B------:R-:W3:Y:S01]  /*1db0*/  LDC R6, c[0x0][0x288] ;  /* 0x0000a200ff067b82 */ /* 0x000ee20000000800 */
[--C-:B--2---:R-:W-:Y:S01]  /*1dc0*/  SHF.R.U32.HI R0, RZ, 0x2, R18.reuse ;  /* 0x00000002ff007819 */ /* 0x104fe20000011612 */
[----:B------:R-:W-:Y:S01]  /*1dd0*/  IMAD.SHL.U32 R9, R152, 0x80, RZ ;  /* 0x0000008098097824 */ /* 0x000fe200078e00ff */
[----:B01----:R-:W-:Y:S01]  /*1de0*/  SHF.R.U32.HI R5, RZ, 0x7, R18 ;  /* 0x00000007ff057819 */ /* 0x003fe20000011612 */
[----:B------:R-:W-:Y:S01]  /*1df0*/  UIADD3 UR39, UR40, UR39, URZ ;  /* 0x0000002728277290 */ /* 0x000fe2000fffe03f */
[C---:B------:R-:W-:Y:S01]  /*1e00*/  LOP3.LUT R4, R18.reuse, 0x60, RZ, 0xc0, !PT ;  /* 0x0000006012047812 */ /* 0x040fe200078ec0ff */
[----:B------:R-:W-:Y:S01]  /*1e10*/  IMAD.SHL.U32 R20, R18, 0x2, RZ ;  /* 0x0000000212147824 */ /* 0x000fe200078e00ff */
[----:B------:R-:W-:Y:S01]  /*1e20*/  LOP3.LUT R3, R0, 0x7, RZ, 0xc0, !PT ;  /* 0x0000000700037812 */ /* 0x000fe200078ec0ff */
[----:B------:R-:W-:Y:S01]  /*1e30*/  UISETP.GT.U32.AND UP0, UPT, UR39, 0x8, UPT ;  /* 0x000000082700788c */ /* 0x000fe2000bf04070 */
[----:B------:R-:W-:Y:S01]  /*1e40*/  LOP3.LUT R0, R5, 0x1, RZ, 0xc0, !PT ;  /* 0x0000000105007812 */ /* 0x000fe200078ec0ff */
[----:B------:R-:W-:Y:S01]  /*1e50*/  ULDC UR7, c[0x0][0x284] ;  /* 0x0000a10000077ab9 */ /* 0x000fe20000000800 */
[----:B------:R-:W-:Y:S01]  /*1e60*/  SHF.R.U32.HI R8, RZ, 0x1, R4 ;  /* 0x00000001ff087819 */ /* 0x000fe20000011604 */
[----:B------:R-:W-:Y:S01]  /*1e70*/  UISETP.LT.U32.AND UP0, UPT, UR40, 0x9, UP0 ;  /* 0x000000092800788c */ /* 0x000fe20008701070 */
[----:B------:R-:W-:Y:S01]  /*1e80*/  SHF.R.S32.HI R152, RZ, 0x1f, R22 ;  /* 0x0000001fff987819 */ /* 0x000fe20000011416 */
[----:B------:R-:W-:Y:S01]  /*1e90*/  IMAD.SHL.U32 R10, R0, 0x40, RZ ;  /* 0x00000040000a7824 */ /* 0x000fe200078e00ff */
[--C-:B------:R-:W-:Y:S01]  /*1ea0*/  IADD3 R5, RZ, -R8, -R3.reuse ;  /* 0x80000008ff057210 */ /* 0x100fe20007ffe803 */
[----:B------:R-:W-:Y:S01]  /*1eb0*/  UISETP.GE.U32.AND UP1, UPT, UR40, 0x9, UPT ;  /* 0x000000092800788c */ /* 0x000fe2000bf26070 */
[----:B------:R-:W-:Y:S01]  /*1ec0*/  LOP3.LUT R20, R9, 0x6, R20, 0xf8, !PT ;  /* 0x0000000609147812 */ /* 0x000fe200078ef814 */
[----:B------:R-:W-:Y:S01]  /*1ed0*/  ULDC.64 UR8, c[0x0][0x5d0] ;  /* 0x0001740000087ab9 */ /* 0x000fe20000000a00 */
[----:B------:R-:W-:Y:S01]  /*1ee0*/  LOP3.LUT R165, R10, 0x40, R3, 0xe2, !PT ;  /* 0x000000400aa57812 */ /* 0x000fe200078ee203 */
[----:B------:R-:W-:Y:S01]  /*1ef0*/  IMAD R3, R0, -0x40, R5 ;  /* 0xffffffc000037824 */ /* 0x000fe200078e0205 */
[----:B------:R-:W-:Y:S01]  /*1f00*/  LOP3.LUT R4, R18, 0x3, RZ, 0xc0, !PT ;  /* 0x0000000312047812 */ /* 0x000fe200078ec0ff */
[----:B------:R-:W-:Y:S01]  /*1f10*/  IMAD.SHL.U32 R0, R153, 0x100, RZ ;  /* 0x0000010099007824 */ /* 0x000fe200078e00ff */
[----:B------:R-:W-:Y:S01]  /*1f20*/  UIMAD.WIDE.U32 UR4, UR39, 0x38e38e39, URZ ;  /* 0x38e38e39270478a5 */ /* 0x000fe2000f8e003f */
[----:B---3--:R-:W-:Y:S01]  /*1f30*/  ISETP.GE.AND P0, PT, R9, R6, PT ;  /* 0x000000060900720c */ /* 0x008fe20003f06270 */
[----:B------:R-:W-:Y:S01]  /*1f40*/  USEL UR6, URZ, 0x1, !UP0 ;  /* 0x000000013f067887 */ /* 0x000fe2000c000000 */
[----:B------:R-:W-:Y:S01]  /*1f50*/  IMAD R7, R152, UR8, RZ ;  /* 0x0000000898077c24 */ /* 0x000fe2000f8e02ff */
[----:B------:R-:W-:Y:S01]  /*1f60*/  SHF.R.S32.HI R21, RZ, 0x1f, R20 ;  /* 0x0000001fff157819 */ /* 0x000fe20000011414 */
[----:B------:R-:W-:Y:S01]  /*1f70*/  USHF.R.U32.HI UR4, URZ, 0x1, UR5 ;  /* 0x000000013f047899 */ /* 0x000fe20008011605 */
[----:B------:R-:W-:Y:S01]  /*1f80*/  ISETP.GE.OR P0, PT, R0, UR7, P0 ;  /* 0x0000000700007c0c */ /* 0x000fe20008706670 */
[----:B------:R-:W-:Y:S01]  /*1f90*/  ULOP3.LUT UR38, UR38, UR6, URZ, 0x3c, !UPT ;  /* 0x0000000626267292 */ /* 0x000fe2000f8e3c3f */
[----:B------:R-:W-:Y:S01]  /*1fa0*/  IMAD R164, R4, -0x2, R6 ;  /* 0xfffffffe04a47824 */ /* 0x000fe200078e0206 */
[----:B------:R-:W-:Y:S01]  /*1fb0*/  UIMAD UR39, UR4, -0x9, UR39 ;  /* 0xfffffff7042778a4 */ /* 0x000fe2000f8e0227 */
[----:B------:R-:W-:Y:S01]  /*1fc0*/  IMAD.WIDE R4, R153, 0x100, RZ ;  /* 0x0000010099047825 */ /* 0x000fe200078e02ff */
[----:B------:R-:W-:Y:S01]  /*1fd0*/  @UP1 ULOP3.LUT UR38, UR38, 0x1, UR4, 0x78, !UPT ;  /* 0x0000000126261892 */ /* 0x000fe2000f8e7804 */
[----:B------:R-:W-:-:S02]  /*1fe0*/  IADD3 R3, -R0, UR7, R3 ;  /* 0x0000000700037c10 */ /* 0x000fc4000fffe103 */
[----:B------:R-:W-:Y:S01]  /*1ff0*/  IMAD R11, R22, UR9, R7 ;  /* 0x00000009160b7c24 */ /* 0x000fe2000f8e0207 */
[----:B------:R-:W-:Y:S01]  /*2000*/  LOP3.LUT R165, R4, R165, R8, 0xfe, !PT ;  /* 0x000000a504a57212 */ /* 0x000fe200078efe08 */
[----:B------:R-:W-:-:S04]  /*2010*/  IMAD.WIDE.U32 R6, R22, UR8, R20 ;  /* 0x0000000816067c25 */ /* 0x000fc8000f8e0014 */
[----:B------:R-:W-:Y:S02]  /*2020*/  IMAD.IADD R7, R7, 0x1, R11 ;  /* 0x0000000107077824 */ /* 0x000fe400078e020b */
[----:B------:R-:W-:Y:S02]  /*2030*/  IMAD.IADD R164, R164, 0x1, -R9 ;  /* 0x00000001a4a47824 */ /* 0x000fe400078e0a09 */
[----:B------:R-:W-:Y:S01]  /*2040*/  IMAD.MOV.U32 R0, RZ, RZ, -0x1 ;  /* 0xffffffffff007424 */ /* 0x000fe200078e00ff */
[----:B------:R-:W-:Y:S06]  /*2050*/  @P0 BRA `(.L_x_35) ;  /* 0x0000006000f40947 */ /* 0x000fec0003800000 */
[----:B------:R-:W0:Y:S01]  /*2060*/  LDC.64 R14, c[0x0][0x5c8] ;  /* 0x00017200ff0e7b82 */ /* 0x000e220000000a00 */
[----:B------:R-:W-:Y:S01]  /*2070*/  ULDC.64 UR4, c[0x0][0x5c0] ;  /* 0x0001700000047ab9 */ /* 0x000fe20000000a00 */
[----:B------:R-:W-:Y:S01]  /*2080*/  BSSY B0, `(.L_x_35) ;  /* 0x000063a000007945 */ /* 0x000fe20003800000 */
[-C--:B0-----:R-:W-:Y:S01]  /*2090*/  IMAD R8, R5, R14.reuse, RZ ;  /* 0x0000000e05087224 */ /* 0x081fe200078e02ff */
[----:B------:R-:W-:Y:S01]  /*20a0*/  SHF.L.U64.HI R11, R14, 0x3, R15 ;  /* 0x000000030e0b7819 */ /* 0x000fe2000001020f */
[----:B------:R-:W-:-:S04]  /*20b0*/  IMAD.WIDE.U32 R6, R165, R14, R6 ;  /* 0x0000000ea5067225 */ /* 0x000fc800078e0006 */
[----:B------:R-:W-:Y:S01]  /*20c0*/  IMAD R9, R165, R15, R8 ;  /* 0x0000000fa5097224 */ /* 0x000fe200078e0208 */
[----:B------:R-:W-:-:S03]  /*20d0*/  IADD3 R158, P0, R6, UR4, RZ ;  /* 0x00000004069e7c10 */ /* 0x000fc6000ff1e0ff */
[----:B------:R-:W-:Y:S01]  /*20e0*/  IMAD.IADD R7, R7, 0x1, R9 ;  /* 0x0000000107077824 */ /* 0x000fe200078e0209 */
[C---:B------:R-:W-:Y:S01]  /*20f0*/  LEA R6, P2, R14.reuse, R158, 0x7 ;  /* 0x0000009e0e067211 */ /* 0x040fe200078438ff */
[----:B------:R-:W-:-:S03]  /*2100*/  IMAD.SHL.U32 R9, R14, 0x8, RZ ;  /* 0x000000080e097824 */ /* 0x000fc600078e00ff */
[----:B------:R-:W-:Y:S02]  /*2110*/  IADD3.X R159, R7, UR5, RZ, P0, !PT ;  /* 0x00000005079f7c10 */ /* 0x000fe400087fe4ff */
[----:B-----5:R-:W-:Y:S02]  /*2120*/  ISETP.NE.AND P0, PT, R155, RZ, PT ;  /* 0x000000ff9b00720c */ /* 0x020fe40003f05270 */
[----:B------:R-:W-:Y:S02]  /*2130*/  LEA.HI.X R7, R14, R159, R15, 0x7, P2 ;  /* 0x0000009f0e077211 */ /* 0x000fe400010f3c0f */
[C---:B------:R-:W-:Y:S02]  /*2140*/  IADD3 R12, P1, R9.reuse, R158, RZ ;  /* 0x0000009e090c7210 */ /* 0x040fe40007f3e0ff */
[----:B------:R-:W-:-:S03]  /*2150*/  IADD3 R8, P2, R9, R6, RZ ;  /* 0x0000000609087210 */ /* 0x000fc60007f5e0ff */
[C---:B------:R-:W-:Y:S02]  /*2160*/  IMAD.X R13, R11.reuse, 0x1, R159, P1 ;  /* 0x000000010b0d7824 */ /* 0x040fe400008e069f */
[----:B------:R-:W-:Y:S02]  /*2170*/  IMAD.X R9, R11, 0x1, R7, P2 ;  /* 0x000000010b097824 */ /* 0x000fe400010e0607 */
[----:B------:R-:W-:Y:S06]  /*2180*/  @!P0 BRA `(.L_x_36) ;  /* 0x0000004800948947 */ /* 0x000fec0003800000 */
[----:B------:R-:W0:Y:S01]  /*2190*/  LDC.64 R14, c[0x0][0x5b0] ;  /* 0x00016c00ff0e7b82 */ /* 0x000e220000000a00 */
[----:B------:R-:W-:Y:S01]  /*21a0*/  ULDC.64 UR4, c[0x0][0x5b8] ;  /* 0x00016e0000047ab9 */ /* 0x000fe20000000a00 */
[----:B------:R-:W-:Y:S01]  /*21b0*/  ISETP.GE.AND P1, PT, R3, 0x1, PT ;  /* 0x000000010300780c */ /* 0x000fe20003f26270 */
[----:B------:R-:W-:Y:S01]  /*21c0*/  IMAD R153, R152, UR4, RZ ;  /* 0x0000000498997c24 */ /* 0x000fe2000f8e02ff */
[----:B------:R-:W-:Y:S01]  /*21d0*/  BSSY B1, `(.L_x_37) ;  /* 0x000000e000017945 */ /* 0x000fe20003800000 */
[----:B------:R-:W-:Y:S01]  /*21e0*/  IMAD.WIDE.U32 R20, R22, UR4, R20 ;  /* 0x0000000416147c25 */ /* 0x000fe2000f8e0014 */
[----:B------:R-:W-:Y:S02]  /*21f0*/  ISETP.LT.OR P2, PT, R164, 0x1, !P1 ;  /* 0x00000001a400780c */ /* 0x000fe40004f41670 */
[----:B------:R-:W1:Y:S01]  /*2200*/  LDC.64 R10, c[0x0][0x5a8] ;  /* 0x00016a00ff0a7b82 */ /* 0x000e620000000a00 */
[----:B------:R-:W-:Y:S02]  /*2210*/  IMAD R153, R22, UR5, R153 ;  /* 0x0000000516997c24 */ /* 0x000fe4000f8e0299 */
[----:B------:R-:W-:-:S02]  /*2220*/  IMAD.MOV.U32 R152, RZ, RZ, R20 ;  /* 0x000000ffff987224 */ /* 0x000fc400078e0014 */
[----:B------:R-:W-:Y:S02]  /*2230*/  IMAD.IADD R153, R21, 0x1, R153 ;  /* 0x0000000115997824 */ /* 0x000fe400078e0299 */
[-C--:B0-----:R-:W-:Y:S02]  /*2240*/  IMAD R22, R5, R14.reuse, RZ ;  /* 0x0000000e05167224 */ /* 0x081fe400078e02ff */
[----:B------:R-:W-:-:S04]  /*2250*/  IMAD.WIDE.U32 R160, R165, R14, R152 ;  /* 0x0000000ea5a07225 */ /* 0x000fc800078e0098 */
[----:B------:R-:W-:Y:S01]  /*2260*/  IMAD R173, R165, R15, R22 ;  /* 0x0000000fa5ad7224 */ /* 0x000fe200078e0216 */
[----:B-1----:R-:W-:-:S04]  /*2270*/  IADD3 R162, P0, R160, R10, RZ ;  /* 0x0000000aa0a27210 */ /* 0x002fc80007f1e0ff */
[----:B------:R-:W-:Y:S01]  /*2280*/  IADD3.X R163, R11, R161, R173, P0, !PT ;  /* 0x000000a10ba37210 */ /* 0x000fe200007fe4ad */
[----:B------:R-:W-:Y:S08]  /*2290*/  @P2 BRA `(.L_x_38) ;  /* 0x0000000000042947 */ /* 0x000ff00003800000 */
[----:B------:R0:W5:Y:S02]  /*22a0*/  LDG.E.U8 R156, desc[UR36][R162.64] ;  /* 0x00000024a29c7981 */ /* 0x000164000c1e1100 */
.L_x_38:
[----:B------:R-:W-:Y:S05]  /*22b0*/  BSYNC B1 ;  /* 0x0000000000017941 */ /* 0x000fea0003800000 */
.L_x_37:
[----:B-----5:R-:W-:Y:S01]  /*22c0*/  LOP3.LUT R22, R156, 0xffff, RZ, 0xc0, !PT ;  /* 0x0000ffff9c167812 */ /* 0x020fe200078ec0ff */
[C---:B------:R-:W-:Y:S01]  /*22d0*/  IMAD.SHL.U32 R160, R14.reuse, 0x8, RZ ;  /* 0x000000080ea07824 */ /* 0x040fe200078e00ff */
[----:B------:R-:W-:Y:S01]  /*22e0*/  SHF.L.U64.HI R161, R14, 0x3, R15 ;  /* 0x000000030ea17819 */ /* 0x000fe2000001020f */
[----:B------:R-:W-:Y:S01]  /*22f0*/  BSSY B1, `(.L_x_39) ;  /* 0x000000e000017945 */ /* 0x000fe20003800000 */
[----:B------:R-:W-:Y:S02]  /*2300*/  PRMT R22, R22, 0x8880, RZ ;  /* 0x0000888016167816 */ /* 0x000fe400000000ff */
[----:B------:R-:W-:Y:S01]  /*2310*/  ISETP.GE.AND P0, PT, R3, 0x9, PT ;  /* 0x000000090300780c */ /* 0x000fe20003f06270 */
[----:B------:R-:W-:-:S04]  /*2320*/  IMAD.WIDE.U32 R168, R165, R14, R160 ;  /* 0x0000000ea5a87225 */ /* 0x000fc800078e00a0 */
[----:B------:R-:W-:-:S04]  /*2330*/  IMAD R167, R22, R155, RZ ;  /* 0x0000009b16a77224 */ /* 0x000fc800078e02ff */
[----:B------:R-:W-:Y:S01]  /*2340*/  @!P2 IMAD R171, R88, R154, R167 ;  /* 0x0000009a58aba224 */ /* 0x000fe200078e02a7 */
[----:B------:R-:W-:Y:S01]  /*2350*/  IADD3 R88, P3, P4, R20, R10, R168 ;  /* 0x0000000a14587210 */ /* 0x000fe20007c7e0a8 */
[----:B------:R-:W-:-:S03]  /*2360*/  IMAD.IADD R168, R173, 0x1, R169 ;  /* 0x00000001ada87824 */ /* 0x000fc600078e02a9 */
[----:B------:R1:W-:Y:S01]  /*2370*/  @!P2 STG.E.U8 desc[UR36][R158.64], R171 ;  /* 0x000000ab9e00a986 */ /* 0x0003e2000c101124 */
[----:B------:R-:W-:-:S13]  /*2380*/  ISETP.LT.OR P2, PT, R164, 0x2, !P1 ;  /* 0x00000002a400780c */ /* 0x000fda0004f41670 */
[----:B-1----:R-:W-:Y:S05]  /*2390*/  @P2 BRA `(.L_x_40) ;  /* 0x00000000000c2947 */ /* 0x002fea0003800000 */
[----:B------:R-:W2:Y:S02]  /*23a0*/  LDG.E.U8 R156, desc[UR36][R162.64+0x1] ;  /* 0x00000124a29c7981 */ /* 0x000ea4000c1e1100 */
[----:B--2---:R-:W-:-:S05]  /*23b0*/  PRMT R22, R156, 0x8880, RZ ;  /* 0x000088809c167816 */ /* 0x004fca00000000ff */
[----:B------:R-:W-:-:S07]  /*23c0*/  IMAD R167, R22, R155, RZ ;  /* 0x0000009b16a77224 */ /* 0x000fce00078e02ff */
.L_x_40:
[----:B------:R-:W-:Y:S05]  /*23d0*/  BSYNC B1 ;  /* 0x0000000000017941 */ /* 0x000fea0003800000 */
.L_x_39:
[----:B------:R-:W-:Y:S01]  /*23e0*/  @!P2 IMAD R169, R89, R154, R167 ;  /* 0x0000009a59a9a224 */ /* 0x000fe200078e02a7 */
[----:B------:R-:W-:Y:S01]  /*23f0*/  IADD3.X R89, R153, R11, R168, P3, P4 ;  /* 0x0000000b99597210 */ /* 0x000fe20001fe84a8 */
[----:B------:R-:W-:Y:S01]  /*2400*/  BSSY B1, `(.L_x_41) ;  /* 0x0000009000017945 */ /* 0x000fe20003800000 */
[C---:B------:R-:W-:Y:S02]  /*2410*/  ISETP.LT.OR P3, PT, R164.reuse, 0x1, !P0 ;  /* 0x00000001a400780c */ /* 0x040fe40004761670 */
[----:B------:R1:W-:Y:S01]  /*2420*/  @!P2 STG.E.U8 desc[UR36][R158.64+0x1], R169 ;  /* 0x000001a99e00a986 */ /* 0x0003e2000c101124 */
[C---:B------:R-:W-:Y:S02]  /*2430*/  ISETP.LT.OR P2, PT, R164.reuse, 0x2, !P0 ;  /* 0x00000002a400780c */ /* 0x040fe40004741670 */
[----:B------:R-:W-:-:S08]  /*2440*/  ISETP.LT.OR P4, PT, R164, 0x9, !P1 ;  /* 0x00000009a400780c */ /* 0x000fd00004f81670 */
[----:B------:R-:W-:Y:S05]  /*2450*/  @P3 BRA `(.L_x_42) ;  /* 0x00000000000c3947 */ /* 0x000fea0003800000 */
[----:B------:R-:W2:Y:S02]  /*2460*/  LDG.E.U8 R156, desc[UR36][R88.64] ;  /* 0x00000024589c7981 */ /* 0x000ea4000c1e1100 */
[----:B--2---:R-:W-:-:S05]  /*2470*/  PRMT R22, R156, 0x8880, RZ ;  /* 0x000088809c167816 */ /* 0x004fca00000000ff */
[----:B------:R-:W-:-:S07]  /*2480*/  IMAD R167, R22, R155, RZ ;  /* 0x0000009b16a77224 */ /* 0x000fce00078e02ff */
.L_x_42:
[----:B------:R-:W-:Y:S05]  /*2490*/  BSYNC B1 ;  /* 0x0000000000017941 */ /* 0x000fea0003800000 */
.L_x_41:
[----:B-1----:R-:W-:Y:S01]  /*24a0*/  @!P3 IMAD R169, R90, R154, R167 ;  /* 0x0000009a5aa9b224 */ /* 0x002fe200078e02a7 */
[----:B------:R-:W-:Y:S04]  /*24b0*/  BSSY B1, `(.L_x_43) ;  /* 0x0000006000017945 */ /* 0x000fe80003800000 */
[----:B------:R1:W-:Y:S01]  /*24c0*/  @!P3 STG.E.U8 desc[UR36][R12.64], R169 ;  /* 0x000000a90c00b986 */ /* 0x0003e2000c101124 */
[----:B------:R-:W-:Y:S05]  /*24d0*/  @P2 BRA `(.L_x_44) ;  /* 0x00000000000c2947 */ /* 0x000fea0003800000 */
[----:B------:R-:W2:Y:S02]  /*24e0*/  LDG.E.U8 R156, desc[UR36][R88.64+0x1] ;  /* 0x00000124589c7981 */ /* 0x000ea4000c1e1100 */
[----:B--2---:R-:W-:-:S05]  /*24f0*/  PRMT R22, R156, 0x8880, RZ ;  /* 0x000088809c167816 */ /* 0x004fca00000000ff */
[----:B------:R-:W-:-:S07]  /*2500*/  IMAD R167, R22, R155, RZ ;  /* 0x0000009b16a77224 */ /* 0x000fce00078e02ff */
.L_x_44:
[----:B------:R-:W-:Y:S05]  /*2510*/  BSYNC B1 ;  /* 0x0000000000017941 */ /* 0x000fea0003800000 */
.L_x_43:
[----:B------:R-:W-:Y:S01]  /*2520*/  @!P2 IMAD R91, R91, R154, R167 ;  /* 0x0000009a5b5ba224 */ /* 0x000fe200078e02a7 */
[----:B------:R-:W-:Y:S04]  /*2530*/  BSSY B1, `(.L_x_45) ;  /* 0x0000006000017945 */ /* 0x000fe80003800000 */
[----:B------:R2:W-:Y:S01]  /*2540*/  @!P2 STG.E.U8 desc[UR36][R12.64+0x1], R91 ;  /* 0x0000015b0c00a986 */ /* 0x0005e2000c101124 */
[----:B------:R-:W-:Y:S05]  /*2550*/  @P4 BRA `(.L_x_46) ;  /* 0x00000000000c4947 */ /* 0x000fea0003800000 */
[----:B------:R-:W3:Y:S02]  /*2560*/  LDG.E.U8 R156, desc[UR36][R162.64+0x8] ;  /* 0x00000824a29c7981 */ /* 0x000ee4000c1e1100 */
[----:B---3--:R-:W-:-:S05]  /*2570*/  PRMT R22, R156, 0x8880, RZ ;  /* 0x000088809c167816 */ /* 0x008fca00000000ff */
[----:B------:R-:W-:-:S07]  /*2580*/  IMAD R167, R22, R155, RZ ;  /* 0x0000009b16a77224 */ /* 0x000fce00078e02ff */
.L_x_46:
[----:B------:R-:W-:Y:S05]  /*2590*/  BSYNC B1 ;  /* 0x0000000000017941 */ /* 0x000fea0003800000 */
.L_x_45:
[----:B------:R-:W-:Y:S01]  /*25a0*/  ISETP.LT.OR P2, PT, R164, 0xa, !P1 ;  /* 0x0000000aa400780c */ /* 0x000fe20004f41670 */
[----:B--2---:R-:W-:Y:S01]  /*25b0*/  @!P4 IMAD R91, R92, R154, R167 ;  /* 0x0000009a5c5bc224 */ /* 0x004fe200078e02a7 */
[----:B------:R-:W-:Y:S01]  /*25c0*/  BSSY B1, `(.L_x_47) ;  /* 0x0000008000017945 */ /* 0x000fe20003800000 */
[----:B------:R-:W-:-:S03]  /*25d0*/  ISETP.LT.OR P3, PT, R164, 0x9, !P0 ;  /* 0x00000009a400780c */ /* 0x000fc60004761670 */
[----:B------:R2:W-:Y:S01]  /*25e0*/  @!P4 STG.E.U8 desc[UR36][R158.64+0x8], R91 ;  /* 0x0000085b9e00c986 */ /* 0x0005e2000c101124 */
[----:B------:R-:W-:-:S06]  /*25f0*/  ISETP.LT.OR P4, PT, R164, 0xa, !P0 ;  /* 0x0000000aa400780c */ /* 0x000fcc0004781670 */
[----:B------:R-:W-:Y:S07]  /*2600*/  @P2 BRA `(.L_x_48) ;  /* 0x00000000000c2947 */ /* 0x000fee0003800000 */
[----:B------:R-:W3:Y:S02]  /*2610*/  LDG.E.U8 R156, desc[UR36][R162.64+0x9] ;  /* 0x00000924a29c7981 */ /* 0x000ee4000c1e1100 */
[----:B---3--:R-:W-:-:S05]  /*2620*/  PRMT R22, R156, 0x8880, RZ ;  /* 0x000088809c167816 */ /* 0x008fca00000000ff */
[----:B------:R-:W-:-:S07]  /*2630*/  IMAD R167, R22, R155, RZ ;  /* 0x0000009b16a77224 */ /* 0x000fce00078e02ff */
.L_x_48:
[----:B------:R-:W-:Y:S05]  /*2640*/  BSYNC B1 ;  /* 0x0000000000017941 */ /* 0x000fea0003800000 */
.L_x_47:
[----:B------:R-:W-:Y:S01]  /*2650*/  @!P2 IMAD R93, R93, R154, R167 ;  /* 0x0000009a5d5da224 */ /* 0x000fe200078e02a7 */
[----:B------:R-:W-:Y:S04]  /*2660*/  BSSY B1, `(.L_x_49) ;  /* 0x0000006000017945 */ /* 0x000fe80003800000 */
[----:B------:R3:W-:Y:S01]  /*2670*/  @!P2 STG.E.U8 desc[UR36][R158.64+0x9], R93 ;  /* 0x0000095d9e00a986 */ /* 0x0007e2000c101124 */
[----:B------:R-:W-:Y:S05]  /*2680*/  @P3 BRA `(.L_x_50) ;  /* 0x00000000000c3947 */ /* 0x000fea0003800000 */
[----:B------:R-:W4:Y:S02]  /*2690*/  LDG.E.U8 R156, desc[UR36][R88.64+0x8] ;  /* 0x00000824589c7981 */ /* 0x000f24000c1e1100 */
[----:B----4-:R-:W-:-:S05]  /*26a0*/  PRMT R22, R156, 0x8880, RZ ;  /* 0x000088809c167816 */ /* 0x010fca00000000ff */
[----:B------:R-:W-:-:S07]  /*26b0*/  IMAD R167, R22, R155, RZ ;  /* 0x0000009b16a77224 */ /* 0x000fce00078e02ff */
.L_x_50:
[----:B------:R-:W-:Y:S05]  /*26c0*/  BSYNC B1 ;  /* 0x0000000000017941 */ /* 0x000fea0003800000 */
.L_x_49:
[----:B--2---:R-:W-:Y:S01]  /*26d0*/  @!P3 IMAD R91, R94, R154, R167 ;  /* 0x0000009a5e5bb224 */ /* 0x004fe200078e02a7 */
[----:B------:R-:W-:Y:S04]  /*26e0*/  BSSY B1, `(.L_x_51) ;  /* 0x0000006000017945 */ /* 0x000fe80003800000 */
[----:B------:R2:W-:Y:S01]  /*26f0*/  @!P3 STG.E.U8 desc[UR36][R12.64+0x8], R91 ;  /* 0x0000085b0c00b986 */ /* 0x0005e2000c101124 */
[----:B------:R-:W-:Y:S05]  /*2700*/  @P4 BRA `(.L_x_52) ;  /* 0x00000000000c4947 */ /* 0x000fea0003800000 */
[----:B------:R-:W4:Y:S02]  /*2710*/  LDG.E.U8 R156, desc[UR36][R88.64+0x9] ;  /* 0x00000924589c7981 */ /* 0x000f24000c1e1100 */
[----:B----4-:R-:W-:-:S05]  /*2720*/  PRMT R22, R156, 0x8880, RZ ;  /* 0x000088809c167816 */ /* 0x010fca00000000ff */
[----:B------:R-:W-:-:S07]  /*2730*/  IMAD R167, R22, R155, RZ ;  /* 0x0000009b16a77224 */ /* 0x000fce00078e02ff */
.L_x_52:
[----:B------:R-:W-:Y:S05]  /*2740*/  BSYNC B1 ;  /* 0x0000000000017941 */ /* 0x000fea0003800000 */
.L_x_51:
[C---:B------:R-:W-:Y:S01]  /*2750*/  ISETP.LT.OR P2, PT, R164.reuse, 0x11, !P1 ;  /* 0x00000011a400780c */ /* 0x040fe20004f41670 */
[----:B------:R-:W-:Y:S01]  /*2760*/  @!P4 IMAD R95, R95, R154, R167 ;  /* 0x0000009a5f5fc224 */ /* 0x000fe200078e02a7 */
[----:B------:R-:W-:Y:S01]  /*2770*/  BSSY B1, `(.L_x_53) ;  /* 0x0000008000017945 */ /* 0x000fe20003800000 */
[----:B------:R-:W-:-:S03]  /*2780*/  ISETP.LT.OR P3, PT, R164, 0x12, !P1 ;  /* 0x00000012a400780c */ /* 0x000fc60004f61670 */
[----:B------:R4:W-:Y:S01]  /*2790*/  @!P4 STG.E.U8 desc[UR36][R12.64+0x9], R95 ;  /* 0x0000095f0c00c986 */ /* 0x0009e2000c101124 */
[----:B------:R-:W-:-:S06]  /*27a0*/  ISETP.LT.OR P4, PT, R164, 0x11, !P0 ;  /* 0x00000011a400780c */ /* 0x000fcc0004781670 */
[----:B------:R-:W-:Y:S07]  /*27b0*/  @P2 BRA `(.L_x_54) ;  /* 0x00000000000c2947 */ /* 0x000fee0003800000 */
[----:B------:R-:W5:Y:S02]  /*27c0*/  LDG.E.U8 R156, desc[UR36][R162.64+0x10] ;  /* 0x00001024a29c7981 */ /* 0x000f64000c1e1100 */
[----:B-----5:R-:W-:-:S05]  /*27d0*/  PRMT R22, R156, 0x8880, RZ ;  /* 0x000088809c167816 */ /* 0x020fca00000000ff */
[----:B------:R-:W-:-:S07]  /*27e0*/  IMAD R167, R22, R155, RZ ;  /* 0x0000009b16a77224 */ /* 0x000fce00078e02ff */
.L_x_54:
[----:B------:R-:W-:Y:S05]  /*27f0*/  BSYNC B1 ;  /* 0x0000000000017941 */ /* 0x000fea0003800000 */
.L_x_53:
[----:B--2---:R-:W-:Y:S01]  /*2800*/  @!P2 IMAD R91, R96, R154, R167 ;  /* 0x0000009a605ba224 */ /* 0x004fe200078e02a7 */
[----:B------:R-:W-:Y:S04]  /*2810*/  BSSY B1, `(.L_x_55) ;  /* 0x0000006000017945 */ /* 0x000fe80003800000 */
[----:B------:R2:W-:Y:S01]  /*2820*/  @!P2 STG.E.U8 desc[UR36][R158.64+0x10], R91 ;  /* 0x0000105b9e00a986 */ /* 0x0005e2000c101124 */
[----:B------:R-:W-:Y:S05]  /*2830*/  @P3 BRA `(.L_x_56) ;  /* 0x00000000000c3947 */ /* 0x000fea0003800000 */
[----:B------:R-:W5:Y:S02]  /*2840*/  LDG.E.U8 R156, desc[UR36][R162.64+0x11] ;  /* 0x00001124a29c7981 */ /* 0x000f64000c1e1100 */
[----:B-----5:R-:W-:-:S05]  /*2850*/  PRMT R22, R156, 0x8880, RZ ;  /* 0x000088809c167816 */ /* 0x020fca00000000ff */
[----:B------:R-:W-:-:S07]  /*2860*/  IMAD R167, R22, R155, RZ ;  /* 0x0000009b16a77224 */ /* 0x000fce00078e02ff */
.L_x_56:
[----:B------:R-:W-:Y:S05]  /*2870*/  BSYNC B1 ;  /* 0x0000000000017941 */ /* 0x000fea0003800000 */
.L_x_55:
[----:B------:R-:W-:Y:S01]  /*2880*/  @!P3 IMAD R97, R97, R154, R167 ;  /* 0x0000009a6161b224 */ /* 0x000fe200078e02a7 */
[----:B------:R-:W-:Y:S04]  /*2890*/  BSSY B1, `(.L_x_57) ;  /* 0x0000006000017945 */ /* 0x000fe80003800000 */
[----:B------:R0:W-:Y:S01]  /*28a0*/  @!P3 STG.E.U8 desc[UR36][R158.64+0x11], R97 ;  /* 0x000011619e00b986 */ /* 0x0001e2000c101124 */
[----:B------:R-:W-:Y:S05]  /*28b0*/  @P4 BRA `(.L_x_58) ;  /* 0x00000000000c4947 */ /* 0x000fea0003800000 */
[----:B------:R-:W5:Y:S02]  /*28c0*/  LDG.E.U8 R156, desc[UR36][R88.64+0x10] ;  /* 0x00001024589c7981 */ /* 0x000f64000c1e1100 */
[----:B-----5:R-:W-:-:S05]  /*28d0*/  PRMT R22, R156, 0x8880, RZ ;  /* 0x000088809c167816 */ /* 0x020fca00000000ff */
[----:B------:R-:W-:-:S07]  /*28e0*/  IMAD R167, R22, R155, RZ ;  /* 0x0000009b16a77224 */ /* 0x000fce00078e02ff */
.L_x_58:
[----:B------:R-:W-:Y:S05]  /*28f0*/  BSYNC B1 ;  /* 0x0000000000017941 */ /* 0x000fea0003800000 */
.L_x_57:
[----:B------:R-:W-:Y:S01]  /*2900*/  ISETP.LT.OR P2, PT, R164, 0x12, !P0 ;  /* 0x00000012a400780c */ /* 0x000fe20004741670 */
[----:B--2---:R-:W-:Y:S01]  /*2910*/  @!P4 IMAD R91, R98, R154, R167 ;  /* 0x0000009a625bc224 */ /* 0x004fe200078e02a7 */
        /* <DEDUP_REMOVED lines=8> */
.L_x_60:
[----:B------:R-:W-:Y:S05]  /*29a0*/  BSYNC B1 ;  /* 0x0000000000017941 */ /* 0x000fea0003800000 */
.L_x_59:
[----:B------:R-:W-:Y:S01]  /*29b0*/  @!P2 IMAD R99, R99, R154, R167 ;  /* 0x0000009a6363a224 */ /* 0x000fe200078e02a7 */
[----:B------:R-:W-:Y:S04]  /*29c0*/  BSSY B1, `(.L_x_61) ;  /* 0x0000006000017945 */ /* 0x000fe80003800000 */
[----:B------:R0:W-:Y:S01]  /*29d0*/  @!P2 STG.E.U8 desc[UR36][R12.64+0x11], R99 ;  /* 0x000011630c00a986 */ /* 0x0001e2000c101124 */
[----:B------:R-:W-:Y:S05]  /*29e0*/  @P3 BRA `(.L_x_62) ;  /* 0x00000000000c3947 */ /* 0x000fea0003800000 */
[----:B------:R-:W5:Y:S02]  /*29f0*/  LDG.E.U8 R156, desc[UR36][R162.64+0x18] ;  /* 0x00001824a29c7981 */ /* 0x000f64000c1e1100 */
[----:B-----5:R-:W-:-:S05]  /*2a00*/  PRMT R22, R156, 0x8880, RZ ;  /* 0x000088809c167816 */ /* 0x020fca00000000ff */
[----:B------:R-:W-:-:S07]  /*2a10*/  IMAD R167, R22, R155, RZ ;  /* 0x0000009b16a77224 */ /* 0x000fce00078e02ff */
.L_x_62:
[----:B------:R-:W-:Y:S05]  /*2a20*/  BSYNC B1 ;  /* 0x0000000000017941 */ /* 0x000fea0003800000 */
.L_x_61:
[----:B--2---:R-:W-:Y:S01]  /*2a30*/  @!P3 IMAD R91, R100, R154, R167 ;  /* 0x0000009a645bb224 */ /* 0x004fe200078e02a7 */
[----:B------:R-:W-:Y:S04]  /*2a40*/  BSSY B1, `(.L_x_63) ;  /* 0x0000006000017945 */ /* 0x000fe80003800000 */
[----:B------:R2:W-:Y:S01]  /*2a50*/  @!P3 STG.E.U8 desc[UR36][R158.64+0x18], R91 ;  /* 0x0000185b9e00b986 */ /* 0x0005e2000c101124 */
[----:B------:R-:W-:Y:S05]  /*2a60*/  @P4 BRA `(.L_x_64) ;  /* 0x00000000000c4947 */ /* 0x000fea0003800000 */
[----:B------:R-:W5:Y:S02]  /*2a70*/  LDG.E.U8 R156, desc[UR36][R162.64+0x19] ;  /* 0x00001924a29c7981 */ /* 0x000f64000c1e1100 */
[----:B-----5:R-:W-:-:S05]  /*2a80*/  PRMT R22, R156, 0x8880, RZ ;  /* 0x000088809c167816 */ /* 0x020fca00000000ff */
[----:B------:R-:W-:-:S07]  /*2a90*/  IMAD R167, R22, R155, RZ ;  /* 0x0000009b16a77224 */ /* 0x000fce00078e02ff */
.L_x_64:
[----:B------:R-:W-:Y:S05]  /*2aa0*/  BSYNC B1 ;  /* 0x0000000000017941 */ /* 0x000fea0003800000 */
.L_x_63:
        /* <DEDUP_REMOVED lines=10> */
.L_x_66:
[----:B------:R-:W-:Y:S05]  /*2b50*/  BSYNC B1 ;  /* 0x0000000000017941 */ /* 0x000fea0003800000 */
.L_x_65:
[----:B--2---:R-:W-:Y:S01]  /*2b60*/  @!P2 IMAD R91, R102, R154, R167 ;  /* 0x0000009a665ba224 */ /* 0x004fe200078e02a7 */
[----:B------:R-:W-:Y:S04]  /*2b70*/  BSSY B1, `(.L_x_67) ;  /* 0x0000006000017945 */ /* 0x000fe80003800000 */
[----:B------:R2:W-:Y:S01]  /*2b80*/  @!P2 STG.E.U8 desc[UR36][R12.64+0x18], R91 ;  /* 0x0000185b0c00a986 */ /* 0x0005e2000c101124 */
[----:B------:R-:W-:Y:S05]  /*2b90*/  @P3 BRA `(.L_x_68) ;  /* 0x00000000000c3947 */ /* 0x000fea0003800000 */
[----:B------:R-:W5:Y:S02]  /*2ba0*/  LDG.E.U8 R156, desc[UR36][R88.64+0x19] ;  /* 0x00001924589c7981 */ /* 0x000f64000c1e1100 */
[----:B-----5:R-:W-:-:S05]  /*2bb0*/  PRMT R22, R156, 0x8880, RZ ;  /* 0x000088809c167816 */ /* 0x020fca00000000ff */
[----:B------:R-:W-:-:S07]  /*2bc0*/  IMAD R167, R22, R155, RZ ;  /* 0x0000009b16a77224 */ /* 0x000fce00078e02ff */
.L_x_68:
[----:B------:R-:W-:Y:S05]  /*2bd0*/  BSYNC B1 ;  /* 0x0000000000017941 */ /* 0x000fea0003800000 */
.L_x_67:
[----:B------:R-:W-:Y:S01]  /*2be0*/  @!P3 IMAD R103, R103, R154, R167 ;  /* 0x0000009a6767b224 */ /* 0x000fe200078e02a7 */
[----:B------:R-:W-:Y:S04]  /*2bf0*/  BSSY B1, `(.L_x_69) ;  /* 0x0000006000017945 */ /* 0x000fe80003800000 */
[----:B------:R0:W-:Y:S01]  /*2c00*/  @!P3 STG.E.U8 desc[UR36][R12.64+0x19], R103 ;  /* 0x000019670c00b986 */ /* 0x0001e2000c101124 */
[----:B------:R-:W-:Y:S05]  /*2c10*/  @P4 BRA `(.L_x_70) ;  /* 0x00000000000c4947 */ /* 0x000fea0003800000 */
[----:B------:R-:W5:Y:S02]  /*2c20*/  LDG.E.U8 R156, desc[UR36][R162.64+0x20] ;  /* 0x00002024a29c7981 */ /* 0x000f64000c1e1100 */
[----:B-----5:R-:W-:-:S05]  /*2c30*/  PRMT R22, R156, 0x8880, RZ ;  /* 0x000088809c167816 */ /* 0x020fca00000000ff */
[----:B------:R-:W-:-:S07]  /*2c40*/  IMAD R167, R22, R155, RZ ;  /* 0x0000009b16a77224 */ /* 0x000fce00078e02ff */
.L_x_70:
[----:B------:R-:W-:Y:S05]  /*2c50*/  BSYNC B1 ;  /* 0x0000000000017941 */ /* 0x000fea0003800000 */
.L_x_69:
        /* <DEDUP_REMOVED lines=10> */
.L_x_72:
[----:B------:R-:W-:Y:S05]  /*2d00*/  BSYNC B1 ;  /* 0x0000000000017941 */ /* 0x000fea0003800000 */
.L_x_71:
[----:B------:R-:W-:Y:S01]  /*2d10*/  @!P2 IMAD R105, R105, R154, R167 ;  /* 0x0000009a6969a224 */ /* 0x000fe200078e02a7 */
[----:B------:R-:W-:Y:S04]  /*2d20*/  BSSY B1, `(.L_x_73) ;  /* 0x0000006000017945 */ /* 0x000fe80003800000 */
[----:B------:R0:W-:Y:S01]  /*2d30*/  @!P2 STG.E.U8 desc[UR36][R158.64+0x21], R105 ;  /* 0x000021699e00a986 */ /* 0x0001e2000c101124 */
[----:B------:R-:W-:Y:S05]  /*2d40*/  @P3 BRA `(.L_x_74) ;  /* 0x00000000000c3947 */ /* 0x000fea0003800000 */
[----:B------:R-:W5:Y:S02]  /*2d50*/  LDG.E.U8 R156, desc[UR36][R88.64+0x20] ;  /* 0x00002024589c7981 */ /* 0x000f64000c1e1100 */
[----:B-----5:R-:W-:-:S05]  /*2d60*/  PRMT R22, R156, 0x8880, RZ ;  /* 0x000088809c167816 */ /* 0x020fca00000000ff */
[----:B------:R-:W-:-:S07]  /*2d70*/  IMAD R167, R22, R155, RZ ;  /* 0x0000009b16a77224 */ /* 0x000fce00078e02ff */
.L_x_74:
[----:B------:R-:W-:Y:S05]  /*2d80*/  BSYNC B1 ;  /* 0x0000000000017941 */ /* 0x000fea0003800000 */
.L_x_73:
[----:B--2---:R-:W-:Y:S01]  /*2d90*/  @!P3 IMAD R91, R106, R154, R167 ;  /* 0x0000009a6a5bb224 */ /* 0x004fe200078e02a7 */
[----:B------:R-:W-:Y:S04]  /*2da0*/  BSSY B1, `(.L_x_75) ;  /* 0x0000006000017945 */ /* 0x000fe80003800000 */
[----:B------:R2:W-:Y:S01]  /*2db0*/  @!P3 STG.E.U8 desc[UR36][R12.64+0x20], R91 ;  /* 0x0000205b0c00b986 */ /* 0x0005e2000c101124 */
[----:B------:R-:W-:Y:S05]  /*2dc0*/  @P4 BRA `(.L_x_76) ;  /* 0x00000000000c4947 */ /* 0x000fea0003800000 */
[----:B------:R-:W5:Y:S02]  /*2dd0*/  LDG.E.U8 R156, desc[UR36][R88.64+0x21] ;  /* 0x00002124589c7981 */ /* 0x000f64000c1e1100 */
[----:B-----5:R-:W-:-:S05]  /*2de0*/  PRMT R22, R156, 0x8880, RZ ;  /* 0x000088809c167816 */ /* 0x020fca00000000ff */
[----:B------:R-:W-:-:S07]  /*2df0*/  IMAD R167, R22, R155, RZ ;  /* 0x0000009b16a77224 */ /* 0x000fce00078e02ff */
.L_x_76:
[----:B------:R-:W-:Y:S05]  /*2e00*/  BSYNC B1 ;  /* 0x0000000000017941 */ /* 0x000fea0003800000 */
.L_x_75:
        /* <DEDUP_REMOVED lines=10> */
.L_x_78:
[----:B------:R-:W-:Y:S05]  /*2eb0*/  BSYNC B1 ;  /* 0x0000000000017941 */ /* 0x000fea0003800000 */
.L_x_77:
[----:B--2---:R-:W-:Y:S01]  /*2ec0*/  @!P2 IMAD R91, R108, R154, R167 ;  /* 0x0000009a6c5ba224 */ /* 0x004fe200078e02a7 */
[----:B------:R-:W-:Y:S04]  /*2ed0*/  BSSY B1, `(.L_x_79) ;  /* 0x0000006000017945 */ /* 0x000fe80003800000 */
[----:B------:R2:W-:Y:S01]  /*2ee0*/  @!P2 STG.E.U8 desc[UR36][R158.64+0x28], R91 ;  /* 0x0000285b9e00a986 */ /* 0x0005e2000c101124 */
[----:B------:R-:W-:Y:S05]  /*2ef0*/  @P3 BRA `(.L_x_80) ;  /* 0x00000000000c3947 */ /* 0x000fea0003800000 */
[----:B------:R-:W5:Y:S02]  /*2f00*/  LDG.E.U8 R156, desc[UR36][R162.64+0x29] ;  /* 0x00002924a29c7981 */ /* 0x000f64000c1e1100 */
[----:B-----5:R-:W-:-:S05]  /*2f10*/  PRMT R22, R156, 0x8880, RZ ;  /* 0x000088809c167816 */ /* 0x020fca00000000ff */
[----:B------:R-:W-:-:S07]  /*2f20*/  IMAD R167, R22, R155, RZ ;  /* 0x0000009b16a77224 */ /* 0x000fce00078e02ff */
.L_x_80:
[----:B------:R-:W-:Y:S05]  /*2f30*/  BSYNC B1 ;  /* 0x0000000000017941 */ /* 0x000fea0003800000 */
.L_x_79:
[----:B------:R-:W-:Y:S01]  /*2f40*/  @!P3 IMAD R109, R109, R154, R167 ;  /* 0x0000009a6d6db224 */ /* 0x000fe200078e02a7 */
[----:B------:R-:W-:Y:S04]  /*2f50*/  BSSY B1, `(.L_x_81) ;  /* 0x0000006000017945 */ /* 0x000fe80003800000 */
[----:B------:R0:W-:Y:S01]  /*2f60*/  @!P3 STG.E.U8 desc[UR36][R158.64+0x29], R109 ;  /* 0x0000296d9e00b986 */ /* 0x0001e2000c101124 */
[----:B------:R-:W-:Y:S05]  /*2f70*/  @P4 BRA `(.L_x_82) ;  /* 0x00000000000c4947 */ /* 0x000fea0003800000 */
[----:B------:R-:W5:Y:S02]  /*2f80*/  LDG.E.U8 R156, desc[UR36][R88.64+0x28] ;  /* 0x00002824589c7981 */ /* 0x000f64000c1e1100 */
[----:B-----5:R-:W-:-:S05]  /*2f90*/  PRMT R22, R156, 0x8880, RZ ;  /* 0x000088809c167816 */ /* 0x020fca00000000ff */
[----:B------:R-:W-:-:S07]  /*2fa0*/  IMAD R167, R22, R155, RZ ;  /* 0x0000009b16a77224 */ /* 0x000fce00078e02ff */
.L_x_82:
[----:B------:R-:W-:Y:S05]  /*2fb0*/  BSYNC B1 ;  /* 0x0000000000017941 */ /* 0x000fea0003800000 */
.L_x_81:
        /* <DEDUP_REMOVED lines=10> */
.L_x_84:
[----:B------:R-:W-:Y:S05]  /*3060*/  BSYNC B1 ;  /* 0x0000000000017941 */ /* 0x000fea0003800000 */
.L_x_83:
[----:B------:R-:W-:Y:S01]  /*3070*/  @!P2 IMAD R111, R111, R154, R167 ;  /* 0x0000009a6f6fa224 */ /* 0x000fe200078e02a7 */
[----:B------:R-:W-:Y:S04]  /*3080*/  BSSY B1, `(.L_x_85) ;  /* 0x0000006000017945 */ /* 0x000fe80003800000 */
[----:B------:R0:W-:Y:S01]  /*3090*/  @!P2 STG.E.U8 desc[UR36][R12.64+0x29], R111 ;  /* 0x0000296f0c00a986 */ /* 0x0001e2000c101124 */
[----:B------:R-:W-:Y:S05]  /*30a0*/  @P3 BRA `(.L_x_86) ;  /* 0x00000000000c3947 */ /* 0x000fea0003800000 */
[----:B------:R-:W5:Y:S02]  /*30b0*/  LDG.E.U8 R156, desc[UR36][R162.64+0x30] ;  /* 0x00003024a29c7981 */ /* 0x000f64000c1e1100 */
[----:B-----5:R-:W-:-:S05]  /*30c0*/  PRMT R22, R156, 0x8880, RZ ;  /* 0x000088809c167816 */ /* 0x020fca00000000ff */
[----:B------:R-:W-:-:S07]  /*30d0*/  IMAD R167, R22, R155, RZ ;  /* 0x0000009b16a77224 */ /* 0x000fce00078e02ff */
.L_x_86:
[----:B------:R-:W-:Y:S05]  /*30e0*/  BSYNC B1 ;  /* 0x0000000000017941 */ /* 0x000fea0003800000 */
.L_x_85:
[----:B--2---:R-:W-:Y:S01]  /*30f0*/  @!P3 IMAD R91, R112, R154, R167 ;  /* 0x0000009a705bb224 */ /* 0x004fe200078e02a7 */
[----:B------:R-:W-:Y:S04]  /*3100*/  BSSY B1, `(.L_x_87) ;  /* 0x0000006000017945 */ /* 0x000fe80003800000 */
[----:B------:R2:W-:Y:S01]  /*3110*/  @!P3 STG.E.U8 desc[UR36][R158.64+0x30], R91 ;  /* 0x0000305b9e00b986 */ /* 0x0005e2000c101124 */
[----:B------:R-:W-:Y:S05]  /*3120*/  @P4 BRA `(.L_x_88) ;  /* 0x00000000000c4947 */ /* 0x000fea0003800000 */
[----:B------:R-:W5:Y:S02]  /*3130*/  LDG.E.U8 R156, desc[UR36][R162.64+0x31] ;  /* 0x00003124a29c7981 */ /* 0x000f64000c1e1100 */
[----:B-----5:R-:W-:-:S05]  /*3140*/  PRMT R22, R156, 0x8880, RZ ;  /* 0x000088809c167816 */ /* 0x020fca00000000ff */
[----:B------:R-:W-:-:S07]  /*3150*/  IMAD R167, R22, R155, RZ ;  /* 0x0000009b16a77224 */ /* 0x000fce00078e02ff */
.L_x_88:
[----:B------:R-:W-:Y:S05]  /*3160*/  BSYNC B1 ;  /* 0x0000000000017941 */ /* 0x000fea0003800000 */
.L_x_87:
        /* <DEDUP_REMOVED lines=10> */
.L_x_90:
[----:B------:R-:W-:Y:S05]  /*3210*/  BSYNC B1 ;  /* 0x0000000000017941 */ /* 0x000fea0003800000 */
.L_x_89:
[----:B--2---:R-:W-:Y:S01]  /*3220*/  @!P2 IMAD R91, R114, R154, R167 ;  /* 0x0000009a725ba224 */ /* 0x004fe200078e02a7 */
[----:B------:R-:W-:Y:S04]  /*3230*/  BSSY B1, `(.L_x_91) ;  /* 0x0000006000017945 */ /* 0x000fe80003800000 */
[----:B------:R2:W-:Y:S01]  /*3240*/  @!P2 STG.E.U8 desc[UR36][R12.64+0x30], R91 ;  /* 0x0000305b0c00a986 */ /* 0x0005e2000c101124 */
[----:B------:R-:W-:Y:S05]  /*3250*/  @P3 BRA `(.L_x_92) ;  /* 0x00000000000c3947 */ /* 0x000fea0003800000 */
[----:B------:R-:W5:Y:S02]  /*3260*/  LDG.E.U8 R156, desc[UR36][R88.64+0x31] ;  /* 0x00003124589c7981 */ /* 0x000f64000c1e1100 */
[----:B-----5:R-:W-:-:S05]  /*3270*/  PRMT R22, R156, 0x8880, RZ ;  /* 0x000088809c167816 */ /* 0x020fca00000000ff */
[----:B------:R-:W-:-:S07]  /*3280*/  IMAD R167, R22, R155, RZ ;  /* 0x0000009b16a77224 */ /* 0x000fce00078e02ff */
.L_x_92:
[----:B------:R-:W-:Y:S05]  /*3290*/  BSYNC B1 ;  /* 0x0000000000017941 */ /* 0x000fea0003800000 */
.L_x_91:
[----:B------:R-:W-:Y:S01]  /*32a0*/  @!P3 IMAD R115, R115, R154, R167 ;  /* 0x0000009a7373b224 */ /* 0x000fe200078e02a7 */
[----:B------:R-:W-:Y:S04]  /*32b0*/  BSSY B1, `(.L_x_93) ;  /* 0x0000006000017945 */ /* 0x000fe80003800000 */
[----:B------:R0:W-:Y:S01]  /*32c0*/  @!P3 STG.E.U8 desc[UR36][R12.64+0x31], R115 ;  /* 0x000031730c00b986 */ /* 0x0001e2000c101124 */
[----:B------:R-:W-:Y:S05]  /*32d0*/  @P4 BRA `(.L_x_94) ;  /* 0x00000000000c4947 */ /* 0x000fea0003800000 */
[----:B------:R-:W5:Y:S02]  /*32e0*/  LDG.E.U8 R156, desc[UR36][R162.64+0x38] ;  /* 0x00003824a29c7981 */ /* 0x000f64000c1e1100 */
[----:B-----5:R-:W-:-:S05]  /*32f0*/  PRMT R22, R156, 0x8880, RZ ;  /* 0x000088809c167816 */ /* 0x020fca00000000ff */
[----:B------:R-:W-:-:S07]  /*3300*/  IMAD R167, R22, R155, RZ ;  /* 0x0000009b16a77224 */ /* 0x000fce00078e02ff */
.L_x_94:
[----:B------:R-:W-:Y:S05]  /*3310*/  BSYNC B1 ;  /* 0x0000000000017941 */ /* 0x000fea0003800000 */
.L_x_93:
        /* <DEDUP_REMOVED lines=10> */
.L_x_96:
[----:B------:R-:W-:Y:S05]  /*33c0*/  BSYNC B1 ;  /* 0x0000000000017941 */ /* 0x000fea0003800000 */
.L_x_95:
[----:B------:R-:W-:Y:S01]  /*33d0*/  @!P2 IMAD R117, R117, R154, R167 ;  /* 0x0000009a7575a224 */ /* 0x000fe200078e02a7 */
[----:B------:R-:W-:Y:S04]  /*33e0*/  BSSY B1, `(.L_x_97) ;  /* 0x0000006000017945 */ /* 0x000fe80003800000 */
[----:B------:R0:W-:Y:S01]  /*33f0*/  @!P2 STG.E.U8 desc[UR36][R158.64+0x39], R117 ;  /* 0x000039759e00a986 */ /* 0x0001e2000c101124 */
[----:B------:R-:W-:Y:S05]  /*3400*/  @P3 BRA `(.L_x_98) ;  /* 0x00000000000c3947 */ /* 0x000fea0003800000 */
[----:B------:R-:W5:Y:S02]  /*3410*/  LDG.E.U8 R156, desc[UR36][R88.64+0x38] ;  /* 0x00003824589c7981 */ /* 0x000f64000c1e1100 */
[----:B-----5:R-:W-:-:S05]  /*3420*/  PRMT R22, R156, 0x8880, RZ ;  /* 0x000088809c167816 */ /* 0x020fca00000000ff */
[----:B------:R-:W-:-:S07]  /*3430*/  IMAD R167, R22, R155, RZ ;  /* 0x0000009b16a77224 */ /* 0x000fce00078e02ff */
.L_x_98:
[----:B------:R-:W-:Y:S05]  /*3440*/  BSYNC B1 ;  /* 0x0000000000017941 */ /* 0x000fea0003800000 */
.L_x_97:
[----:B--2---:R-:W-:Y:S01]  /*3450*/  @!P3 IMAD R91, R118, R154, R167 ;  /* 0x0000009a765bb224 */ /* 0x004fe200078e02a7 */
[----:B------:R-:W-:Y:S04]  /*3460*/  BSSY B1, `(.L_x_99) ;  /* 0x0000006000017945 */ /* 0x000fe80003800000 */
[----:B------:R2:W-:Y:S01]  /*3470*/  @!P3 STG.E.U8 desc[UR36][R12.64+0x38], R91 ;  /* 0x0000385b0c00b986 */ /* 0x0005e2000c101124 */
[----:B------:R-:W-:Y:S05]  /*3480*/  @P4 BRA `(.L_x_100) ;  /* 0x00000000000c4947 */ /* 0x000fea0003800000 */
[----:B------:R-:W5:Y:S02]  /*3490*/  LDG.E.U8 R156, desc[UR36][R88.64+0x39] ;  /* 0x00003924589c7981 */ /* 0x000f64000c1e1100 */
[----:B-----5:R-:W-:-:S05]  /*34a0*/  PRMT R22, R156, 0x8880, RZ ;  /* 0x000088809c167816 */ /* 0x020fca00000000ff */
[----:B------:R-:W-:-:S07]  /*34b0*/  IMAD R167, R22, R155, RZ ;  /* 0x0000009b16a77224 */ /* 0x000fce00078e02ff */
.L_x_100:
[----:B------:R-:W-:Y:S05]  /*34c0*/  BSYNC B1 ;  /* 0x0000000000017941 */ /* 0x000fea0003800000 */
.L_x_99:
        /* <DEDUP_REMOVED lines=10> */
.L_x_102:
[----:B------:R-:W-:Y:S05]  /*3570*/  BSYNC B1 ;  /* 0x0000000000017941 */ /* 0x000fea0003800000 */
.L_x_101:
[----:B--2---:R-:W-:Y:S01]  /*3580*/  @!P2 IMAD R91, R120, R154, R167 ;  /* 0x0000009a785ba224 */ /* 0x004fe200078e02a7 */
[----:B------:R-:W-:Y:S04]  /*3590*/  BSSY B1, `(.L_x_103) ;  /* 0x0000006000017945 */ /* 0x000fe80003800000 */
[----:B------:R2:W-:Y:S01]  /*35a0*/  @!P2 STG.E.U8 desc[UR36][R158.64+0x40], R91 ;  /* 0x0000405b9e00a986 */ /* 0x0005e2000c101124 */
[----:B------:R-:W-:Y:S05]  /*35b0*/  @P3 BRA `(.L_x_104) ;  /* 0x00000000000c3947 */ /* 0x000fea0003800000 */
[----:B------:R-:W5:Y:S02]  /*35c0*/  LDG.E.U8 R156, desc[UR36][R162.64+0x41] ;  /* 0x00004124a29c7981 */ /* 0x000f64000c1e1100 */
[----:B-----5:R-:W-:-:S05]  /*35d0*/  PRMT R22, R156, 0x8880, RZ ;  /* 0x000088809c167816 */ /* 0x020fca00000000ff */
[----:B------:R-:W-:-:S07]  /*35e0*/  IMAD R167, R22, R155, RZ ;  /* 0x0000009b16a77224 */ /* 0x000fce00078e02ff */
.L_x_104:
[----:B------:R-:W-:Y:S05]  /*35f0*/  BSYNC B1 ;  /* 0x0000000000017941 */ /* 0x000fea0003800000 */
.L_x_103:
[----:B------:R-:W-:Y:S01]  /*3600*/  @!P3 IMAD R121, R121, R154, R167 ;  /* 0x0000009a7979b224 */ /* 0x000fe200078e02a7 */
[----:B------:R-:W-:Y:S04]  /*3610*/  BSSY B1, `(.L_x_105) ;  /* 0x0000006000017945 */ /* 0x000fe80003800000 */
[----:B------:R0:W-:Y:S01]  /*3620*/  @!P3 STG.E.U8 desc[UR36][R158.64+0x41], R121 ;  /* 0x000041799e00b986 */ /* 0x0001e2000c101124 */
[----:B------:R-:W-:Y:S05]  /*3630*/  @P4 BRA `(.L_x_106) ;  /* 0x00000000000c4947 */ /* 0x000fea0003800000 */
[----:B------:R-:W5:Y:S02]  /*3640*/  LDG.E.U8 R156, desc[UR36][R88.64+0x40] ;  /* 0x00004024589c7981 */ /* 0x000f64000c1e1100 */
[----:B-----5:R-:W-:-:S05]  /*3650*/  PRMT R22, R156, 0x8880, RZ ;  /* 0x000088809c167816 */ /* 0x020fca00000000ff */
[----:B------:R-:W-:-:S07]  /*3660*/  IMAD R167, R22, R155, RZ ;  /* 0x0000009b16a77224 */ /* 0x000fce00078e02ff */
.L_x_106:
[----:B------:R-:W-:Y:S05]  /*3670*/  BSYNC B1 ;  /* 0x0000000000017941 */ /* 0x000fea0003800000 */
.L_x_105:
        /* <DEDUP_REMOVED lines=10> */
.L_x_108:
[----:B------:R-:W-:Y:S05]  /*3720*/  BSYNC B1 ;  /* 0x0000000000017941 */ /* 0x000fea0003800000 */
.L_x_107:
[----:B------:R-:W-:Y:S01]  /*3730*/  @!P2 IMAD R123, R123, R154, R167 ;  /* 0x0000009a7b7ba224 */ /* 0x000fe200078e02a7 */
[----:B------:R-:W-:Y:S04]  /*3740*/  BSSY B1, `(.L_x_109) ;  /* 0x0000006000017945 */ /* 0x000fe80003800000 */
[----:B------:R0:W-:Y:S01]  /*3750*/  @!P2 STG.E.U8 desc[UR36][R12.64+0x41], R123 ;  /* 0x0000417b0c00a986 */ /* 0x0001e2000c101124 */
[----:B------:R-:W-:Y:S05]  /*3760*/  @P3 BRA `(.L_x_110) ;  /* 0x00000000000c3947 */ /* 0x000fea0003800000 */
[----:B------:R-:W5:Y:S02]  /*3770*/  LDG.E.U8 R156, desc[UR36][R162.64+0x48] ;  /* 0x00004824a29c7981 */ /* 0x000f64000c1e1100 */
[----:B-----5:R-:W-:-:S05]  /*3780*/  PRMT R22, R156, 0x8880, RZ ;  /* 0x000088809c167816 */ /* 0x020fca00000000ff */
[----:B------:R-:W-:-:S07]  /*3790*/  IMAD R167, R22, R155, RZ ;  /* 0x0000009b16a77224 */ /* 0x000fce00078e02ff */
.L_x_110:
[----:B------:R-:W-:Y:S05]  /*37a0*/  BSYNC B1 ;  /* 0x0000000000017941 */ /* 0x000fea0003800000 */
.L_x_109:
[----:B--2---:R-:W-:Y:S01]  /*37b0*/  @!P3 IMAD R91, R124, R154, R167 ;  /* 0x0000009a7c5bb224 */ /* 0x004fe200078e02a7 */
[----:B------:R-:W-:Y:S04]  /*37c0*/  BSSY B1, `(.L_x_111) ;  /* 0x0000006000017945 */ /* 0x000fe80003800000 */
[----:B------:R2:W-:Y:S01]  /*37d0*/  @!P3 STG.E.U8 desc[UR36][R158.64+0x48], R91 ;  /* 0x0000485b9e00b986 */ /* 0x0005e2000c101124 */
[----:B------:R-:W-:Y:S05]  /*37e0*/  @P4 BRA `(.L_x_112) ;  /* 0x00000000000c4947 */ /* 0x000fea0003800000 */
[----:B------:R-:W5:Y:S02]  /*37f0*/  LDG.E.U8 R156, desc[UR36][R162.64+0x49] ;  /* 0x00004924a29c7981 */ /* 0x000f64000c1e1100 */
[----:B-----5:R-:W-:-:S05]  /*3800*/  PRMT R22, R156, 0x8880, RZ ;  /* 0x000088809c167816 */ /* 0x020fca00000000ff */
[----:B------:R-:W-:-:S07]  /*3810*/  IMAD R167, R22, R155, RZ ;  /* 0x0000009b16a77224 */ /* 0x000fce00078e02ff */
.L_x_112:
[----:B------:R-:W-:Y:S05]  /*3820*/  BSYNC B1 ;  /* 0x0000000000017941 */ /* 0x000fea0003800000 */
.L_x_111:
        /* <DEDUP_REMOVED lines=10> */
.L_x_114:
[----:B------:R-:W-:Y:S05]  /*38d0*/  BSYNC B1 ;  /* 0x0000000000017941 */ /* 0x000fea0003800000 */
.L_x_113:
[----:B--2---:R-:W-:Y:S01]  /*38e0*/  @!P2 IMAD R91, R126, R154, R167 ;  /* 0x0000009a7e5ba224 */ /* 0x004fe200078e02a7 */
[----:B------:R-:W-:Y:S04]  /*38f0*/  BSSY B1, `(.L_x_115) ;  /* 0x0000006000017945 */ /* 0x000fe80003800000 */
[----:B------:R2:W-:Y:S01]  /*3900*/  @!P2 STG.E.U8 desc[UR36][R12.64+0x48], R91 ;  /* 0x0000485b0c00a986 */ /* 0x0005e2000c101124 */
[----:B------:R-:W-:Y:S05]  /*3910*/  @P3 BRA `(.L_x_116) ;  /* 0x00000000000c3947 */ /* 0x000fea0003800000 */
[----:B------:R-:W5:Y:S02]  /*3920*/  LDG.E.U8 R156, desc[UR36][R88.64+0x49] ;  /* 0x00004924589c7981 */ /* 0x000f64000c1e1100 */
[----:B-----5:R-:W-:-:S05]  /*3930*/  PRMT R22, R156, 0x8880, RZ ;  /* 0x000088809c167816 */ /* 0x020fca00000000ff */
[----:B------:R-:W-:-:S07]  /*3940*/  IMAD R167, R22, R155, RZ ;  /* 0x0000009b16a77224 */ /* 0x000fce00078e02ff */
.L_x_116:
[----:B------:R-:W-:Y:S05]  /*3950*/  BSYNC B1 ;  /* 0x0000000000017941 */ /* 0x000fea0003800000 */
.L_x_115:
[----:B------:R-:W-:Y:S01]  /*3960*/  @!P3 IMAD R127, R127, R154, R167 ;  /* 0x0000009a7f7fb224 */ /* 0x000fe200078e02a7 */
[----:B------:R-:W-:Y:S04]  /*3970*/  BSSY B1, `(.L_x_117) ;  /* 0x0000006000017945 */ /* 0x000fe80003800000 */
[----:B------:R0:W-:Y:S01]  /*3980*/  @!P3 STG.E.U8 desc[UR36][R12.64+0x49], R127 ;  /* 0x0000497f0c00b986 */ /* 0x0001e2000c101124 */
[----:B------:R-:W-:Y:S05]  /*3990*/  @P4 BRA `(.L_x_118) ;  /* 0x00000000000c4947 */ /* 0x000fea0003800000 */
[----:B------:R-:W5:Y:S02]  /*39a0*/  LDG.E.U8 R156, desc[UR36][R162.64+0x50] ;  /* 0x00005024a29c7981 */ /* 0x000f64000c1e1100 */
[----:B-----5:R-:W-:-:S05]  /*39b0*/  PRMT R22, R156, 0x8880, RZ ;  /* 0x000088809c167816 */ /* 0x020fca00000000ff */
[----:B------:R-:W-:-:S07]  /*39c0*/  IMAD R167, R22, R155, RZ ;  /* 0x0000009b16a77224 */ /* 0x000fce00078e02ff */
.L_x_118:
[----:B------:R-:W-:Y:S05]  /*39d0*/  BSYNC B1 ;  /* 0x0000000000017941 */ /* 0x000fea0003800000 */
.L_x_117:
        /* <DEDUP_REMOVED lines=10> */
.L_x_120:
[----:B------:R-:W-:Y:S05]  /*3a80*/  BSYNC B1 ;  /* 0x0000000000017941 */ /* 0x000fea0003800000 */
.L_x_119:
[----:B------:R-:W-:Y:S01]  /*3a90*/  @!P2 IMAD R129, R129, R154, R167 ;  /* 0x0000009a8181a224 */ /* 0x000fe200078e02a7 */
[----:B------:R-:W-:Y:S04]  /*3aa0*/  BSSY B1, `(.L_x_121) ;  /* 0x0000006000017945 */ /* 0x000fe80003800000 */
[----:B------:R0:W-:Y:S01]  /*3ab0*/  @!P2 STG.E.U8 desc[UR36][R158.64+0x51], R129 ;  /* 0x000051819e00a986 */ /* 0x0001e2000c101124 */
[----:B------:R-:W-:Y:S05]  /*3ac0*/  @P3 BRA `(.L_x_122) ;  /* 0x00000000000c3947 */ /* 0x000fea0003800000 */
[----:B------:R-:W5:Y:S02]  /*3ad0*/  LDG.E.U8 R156, desc[UR36][R88.64+0x50] ;  /* 0x00005024589c7981 */ /* 0x000f64000c1e1100 */
[----:B-----5:R-:W-:-:S05]  /*3ae0*/  PRMT R22, R156, 0x8880, RZ ;  /* 0x000088809c167816 */ /* 0x020fca00000000ff */
[----:B------:R-:W-:-:S07]  /*3af0*/  IMAD R167, R22, R155, RZ ;  /* 0x0000009b16a77224 */ /* 0x000fce00078e02ff */
.L_x_122:
[----:B------:R-:W-:Y:S05]  /*3b00*/  BSYNC B1 ;  /* 0x0000000000017941 */ /* 0x000fea0003800000 */
.L_x_121:
[----:B--2---:R-:W-:Y:S01]  /*3b10*/  @!P3 IMAD R91, R130, R154, R167 ;  /* 0x0000009a825bb224 */ /* 0x004fe200078e02a7 */
[----:B------:R-:W-:Y:S04]  /*3b20*/  BSSY B1, `(.L_x_123) ;  /* 0x0000006000017945 */ /* 0x000fe80003800000 */
[----:B------:R2:W-:Y:S01]  /*3b30*/  @!P3 STG.E.U8 desc[UR36][R12.64+0x50], R91 ;  /* 0x0000505b0c00b986 */ /* 0x0005e2000c101124 */
[----:B------:R-:W-:Y:S05]  /*3b40*/  @P4 BRA `(.L_x_124) ;  /* 0x00000000000c4947 */ /* 0x000fea0003800000 */
[----:B------:R-:W5:Y:S02]  /*3b50*/  LDG.E.U8 R156, desc[UR36][R88.64+0x51] ;  /* 0x00005124589c7981 */ /* 0x000f64000c1e1100 */
[----:B-----5:R-:W-:-:S05]  /*3b60*/  PRMT R22, R156, 0x8880, RZ ;  /* 0x000088809c167816 */ /* 0x020fca00000000ff */
[----:B------:R-:W-:-:S07]  /*3b70*/  IMAD R167, R22, R155, RZ ;  /* 0x0000009b16a77224 */ /* 0x000fce00078e02ff */
.L_x_124:
[----:B------:R-:W-:Y:S05]  /*3b80*/  BSYNC B1 ;  /* 0x0000000000017941 */ /* 0x000fea0003800000 */
.L_x_123:
        /* <DEDUP_REMOVED lines=10> */
.L_x_126:
[----:B------:R-:W-:Y:S05]  /*3c30*/  BSYNC B1 ;  /* 0x0000000000017941 */ /* 0x000fea0003800000 */
.L_x_125:
[----:B--2---:R-:W-:Y:S01]  /*3c40*/  @!P2 IMAD R91, R132, R154, R167 ;  /* 0x0000009a845ba224 */ /* 0x004fe200078e02a7 */
[----:B------:R-:W-:Y:S04]  /*3c50*/  BSSY B1, `(.L_x_127) ;  /* 0x0000006000017945 */ /* 0x000fe80003800000 */
[----:B------:R2:W-:Y:S01]  /*3c60*/  @!P2 STG.E.U8 desc[UR36][R158.64+0x58], R91 ;  /* 0x0000585b9e00a986 */ /* 0x0005e2000c101124 */
[----:B------:R-:W-:Y:S05]  /*3c70*/  @P3 BRA `(.L_x_128) ;  /* 0x00000000000c3947 */ /* 0x000fea0003800000 */
[----:B------:R-:W5:Y:S02]  /*3c80*/  LDG.E.U8 R156, desc[UR36][R162.64+0x59] ;  /* 0x00005924a29c7981 */ /* 0x000f64000c1e1100 */
[----:B-----5:R-:W-:-:S05]  /*3c90*/  PRMT R22, R156, 0x8880, RZ ;  /* 0x000088809c167816 */ /* 0x020fca00000000ff */
[----:B------:R-:W-:-:S07]  /*3ca0*/  IMAD R167, R22, R155, RZ ;  /* 0x0000009b16a77224 */ /* 0x000fce00078e02ff */
.L_x_128:
[----:B------:R-:W-:Y:S05]  /*3cb0*/  BSYNC B1 ;  /* 0x0000000000017941 */ /* 0x000fea0003800000 */
.L_x_127:
[----:B------:R-:W-:Y:S01]  /*3cc0*/  @!P3 IMAD R133, R133, R154, R167 ;  /* 0x0000009a8585b224 */ /* 0x000fe200078e02a7 */
[----:B------:R-:W-:Y:S04]  /*3cd0*/  BSSY B1, `(.L_x_129) ;  /* 0x0000006000017945 */ /* 0x000fe80003800000 */
[----:B------:R0:W-:Y:S01]  /*3ce0*/  @!P3 STG.E.U8 desc[UR36][R158.64+0x59], R133 ;  /* 0x000059859e00b986 */ /* 0x0001e2000c101124 */
[----:B------:R-:W-:Y:S05]  /*3cf0*/  @P4 BRA `(.L_x_130) ;  /* 0x00000000000c4947 */ /* 0x000fea0003800000 */
[----:B------:R-:W5:Y:S02]  /*3d00*/  LDG.E.U8 R156, desc[UR36][R88.64+0x58] ;  /* 0x00005824589c7981 */ /* 0x000f64000c1e1100 */
[----:B-----5:R-:W-:-:S05]  /*3d10*/  PRMT R22, R156, 0x8880, RZ ;  /* 0x000088809c167816 */ /* 0x020fca00000000ff */
[----:B------:R-:W-:-:S07]  /*3d20*/  IMAD R167, R22, R155, RZ ;  /* 0x0000009b16a77224 */ /* 0x000fce00078e02ff */
.L_x_130:
[----:B------:R-:W-:Y:S05]  /*3d30*/  BSYNC B1 ;  /* 0x0000000000017941 */ /* 0x000fea0003800000 */
.L_x_129:
        /* <DEDUP_REMOVED lines=10> */
.L_x_132:
[----:B------:R-:W-:Y:S05]  /*3de0*/  BSYNC B1 ;  /* 0x0000000000017941 */ /* 0x000fea0003800000 */
.L_x_131:
[----:B------:R-:W-:Y:S01]  /*3df0*/  @!P2 IMAD R135, R135, R154, R167 ;  /* 0x0000009a8787a224 */ /* 0x000fe200078e02a7 */
[----:B------:R-:W-:Y:S04]  /*3e00*/  BSSY B1, `(.L_x_133) ;  /* 0x0000006000017945 */ /* 0x000fe80003800000 */
[----:B------:R0:W-:Y:S01]  /*3e10*/  @!P2 STG.E.U8 desc[UR36][R12.64+0x59], R135 ;  /* 0x000059870c00a986 */ /* 0x0001e2000c101124 */
[----:B------:R-:W-:Y:S05]  /*3e20*/  @P3 BRA `(.L_x_134) ;  /* 0x00000000000c3947 */ /* 0x000fea0003800000 */
[----:B------:R-:W5:Y:S02]  /*3e30*/  LDG.E.U8 R156, desc[UR36][R162.64+0x60] ;  /* 0x00006024a29c7981 */ /* 0x000f64000c1e1100 */
[----:B-----5:R-:W-:-:S05]  /*3e40*/  PRMT R22, R156, 0x8880, RZ ;  /* 0x000088809c167816 */ /* 0x020fca00000000ff */
[----:B------:R-:W-:-:S07]  /*3e50*/  IMAD R167, R22, R155, RZ ;  /* 0x0000009b16a77224 */ /* 0x000fce00078e02ff */
.L_x_134:
[----:B------:R-:W-:Y:S05]  /*3e60*/  BSYNC B1 ;  /* 0x0000000000017941 */ /* 0x000fea0003800000 */
.L_x_133:
[----:B--2---:R-:W-:Y:S01]  /*3e70*/  @!P3 IMAD R91, R136, R154, R167 ;  /* 0x0000009a885bb224 */ /* 0x004fe200078e02a7 */
[----:B------:R-:W-:Y:S04]  /*3e80*/  BSSY B1, `(.L_x_135) ;  /* 0x0000006000017945 */ /* 0x000fe80003800000 */
[----:B------:R2:W-:Y:S01]  /*3e90*/  @!P3 STG.E.U8 desc[UR36][R158.64+0x60], R91 ;  /* 0x0000605b9e00b986 */ /* 0x0005e2000c101124 */
[----:B------:R-:W-:Y:S05]  /*3ea0*/  @P4 BRA `(.L_x_136) ;  /* 0x00000000000c4947 */ /* 0x000fea0003800000 */
[----:B------:R-:W5:Y:S02]  /*3eb0*/  LDG.E.U8 R156, desc[UR36][R162.64+0x61] ;  /* 0x00006124a29c7981 */ /* 0x000f64000c1e1100 */
[----:B-----5:R-:W-:-:S05]  /*3ec0*/  PRMT R22, R156, 0x8880, RZ ;  /* 0x000088809c167816 */ /* 0x020fca00000000ff */
[----:B------:R-:W-:-:S07]  /*3ed0*/  IMAD R167, R22, R155, RZ ;  /* 0x0000009b16a77224 */ /* 0x000fce00078e02ff */
.L_x_136:
[----:B------:R-:W-:Y:S05]  /*3ee0*/  BSYNC B1 ;  /* 0x0000000000017941 */ /* 0x000fea0003800000 */
.L_x_135:
        /* <DEDUP_REMOVED lines=10> */
.L_x_138:
[----:B------:R-:W-:Y:S05]  /*3f90*/  BSYNC B1 ;  /* 0x0000000000017941 */ /* 0x000fea0003800000 */
.L_x_137:
[----:B--2---:R-:W-:Y:S01]  /*3fa0*/  @!P2 IMAD R91, R138, R154, R167 ;  /* 0x0000009a8a5ba224 */ /* 0x004fe200078e02a7 */
[----:B------:R-:W-:Y:S04]  /*3fb0*/  BSSY B1, `(.L_x_139) ;  /* 0x0000006000017945 */ /* 0x000fe80003800000 */
[----:B------:R2:W-:Y:S01]  /*3fc0*/  @!P2 STG.E.U8 desc[UR36][R12.64+0x60], R91 ;  /* 0x0000605b0c00a986 */ /* 0x0005e2000c101124 */
[----:B------:R-:W-:Y:S05]  /*3fd0*/  @P3 BRA `(.L_x_140) ;  /* 0x00000000000c3947 */ /* 0x000fea0003800000 */
[----:B------:R-:W5:Y:S02]  /*3fe0*/  LDG.E.U8 R156, desc[UR36][R88.64+0x61] ;  /* 0x00006124589c7981 */ /* 0x000f64000c1e1100 */
[----:B-----5:R-:W-:-:S05]  /*3ff0*/  PRMT R22, R156, 0x8880, RZ ;  /* 0x000088809c167816 */ /* 0x020fca00000000ff */
[----:B------:R-:W-:-:S07]  /*4000*/  IMAD R167, R22, R155, RZ ;  /* 0x0000009b16a77224 */ /* 0x000fce00078e02ff */
.L_x_140:
[----:B------:R-:W-:Y:S05]  /*4010*/  BSYNC B1 ;  /* 0x0000000000017941 */ /* 0x000fea0003800000 */
.L_x_139:
[----:B------:R-:W-:Y:S01]  /*4020*/  @!P3 IMAD R139, R139, R154, R167 ;  /* 0x0000009a8b8bb224 */ /* 0x000fe200078e02a7 */
[----:B------:R-:W-:Y:S04]  /*4030*/  BSSY B1, `(.L_x_141) ;  /* 0x0000006000017945 */ /* 0x000fe80003800000 */
[----:B------:R0:W-:Y:S01]  /*4040*/  @!P3 STG.E.U8 desc[UR36][R12.64+0x61], R139 ;  /* 0x0000618b0c00b986 */ /* 0x0001e2000c101124 */
[----:B------:R-:W-:Y:S05]  /*4050*/  @P4 BRA `(.L_x_142) ;  /* 0x00000000000c4947 */ /* 0x000fea0003800000 */
[----:B------:R-:W5:Y:S02]  /*4060*/  LDG.E.U8 R156, desc[UR36][R162.64+0x68] ;  /* 0x00006824a29c7981 */ /* 0x000f64000c1e1100 */
[----:B-----5:R-:W-:-:S05]  /*4070*/  PRMT R22, R156, 0x8880, RZ ;  /* 0x000088809c167816 */ /* 0x020fca00000000ff */
[----:B------:R-:W-:-:S07]  /*4080*/  IMAD R167, R22, R155, RZ ;  /* 0x0000009b16a77224 */ /* 0x000fce00078e02ff */
.L_x_142:
[----:B------:R-:W-:Y:S05]  /*4090*/  BSYNC B1 ;  /* 0x0000000000017941 */ /* 0x000fea0003800000 */
.L_x_141:
        /* <DEDUP_REMOVED lines=10> */
.L_x_144:
[----:B------:R-:W-:Y:S05]  /*4140*/  BSYNC B1 ;  /* 0x0000000000017941 */ /* 0x000fea0003800000 */
.L_x_143:
[----:B------:R-:W-:Y:S01]  /*4150*/  @!P2 IMAD R141, R141, R154, R167 ;  /* 0x0000009a8d8da224 */ /* 0x000fe200078e02a7 */
[----:B------:R-:W-:Y:S04]  /*4160*/  BSSY B1, `(.L_x_145) ;  /* 0x0000006000017945 */ /* 0x000fe80003800000 */
[----:B------:R0:W-:Y:S01]  /*4170*/  @!P2 STG.E.U8 desc[UR36][R158.64+0x69], R141 ;  /* 0x0000698d9e00a986 */ /* 0x0001e2000c101124 */
[----:B------:R-:W-:Y:S05]  /*4180*/  @P3 BRA `(.L_x_146) ;  /* 0x00000000000c3947 */ /* 0x000fea0003800000 */
[----:B------:R-:W5:Y:S02]  /*4190*/  LDG.E.U8 R156, desc[UR36][R88.64+0x68] ;  /* 0x00006824589c7981 */ /* 0x000f64000c1e1100 */
[----:B-----5:R-:W-:-:S05]  /*41a0*/  PRMT R22, R156, 0x8880, RZ ;  /* 0x000088809c167816 */ /* 0x020fca00000000ff */
[----:B------:R-:W-:-:S07]  /*41b0*/  IMAD R167, R22, R155, RZ ;  /* 0x0000009b16a77224 */ /* 0x000fce00078e02ff */
.L_x_146:
[----:B------:R-:W-:Y:S05]  /*41c0*/  BSYNC B1 ;  /* 0x0000000000017941 */ /* 0x000fea0003800000 */
.L_x_145:
[----:B--2---:R-:W-:Y:S01]  /*41d0*/  @!P3 IMAD R91, R142, R154, R167 ;  /* 0x0000009a8e5bb224 */ /* 0x004fe200078e02a7 */
[----:B------:R-:W-:Y:S04]  /*41e0*/  BSSY B1, `(.L_x_147) ;  /* 0x0000006000017945 */ /* 0x000fe80003800000 */
[----:B------:R2:W-:Y:S01]  /*41f0*/  @!P3 STG.E.U8 desc[UR36][R12.64+0x68], R91 ;  /* 0x0000685b0c00b986 */ /* 0x0005e2000c101124 */
[----:B------:R-:W-:Y:S05]  /*4200*/  @P4 BRA `(.L_x_148) ;  /* 0x00000000000c4947 */ /* 0x000fea0003800000 */
[----:B------:R-:W5:Y:S02]  /*4210*/  LDG.E.U8 R156, desc[UR36][R88.64+0x69] ;  /* 0x00006924589c7981 */ /* 0x000f64000c1e1100 */
[----:B-----5:R-:W-:-:S05]  /*4220*/  PRMT R22, R156, 0x8880, RZ ;  /* 0x000088809c167816 */ /* 0x020fca00000000ff */
[----:B------:R-:W-:-:S07]  /*4230*/  IMAD R167, R22, R155, RZ ;  /* 0x0000009b16a77224 */ /* 0x000fce00078e02ff */
.L_x_148:
[----:B------:R-:W-:Y:S05]  /*4240*/  BSYNC B1 ;  /* 0x0000000000017941 */ /* 0x000fea0003800000 */
.L_x_147:
        /* <DEDUP_REMOVED lines=10> */
.L_x_150:
[----:B------:R-:W-:Y:S05]  /*42f0*/  BSYNC B1 ;  /* 0x0000000000017941 */ /* 0x000fea0003800000 */
.L_x_149:
[----:B--2---:R-:W-:Y:S01]  /*4300*/  @!P2 IMAD R91, R144, R154, R167 ;  /* 0x0000009a905ba224 */ /* 0x004fe200078e02a7 */
[----:B------:R-:W-:Y:S04]  /*4310*/  BSSY B1, `(.L_x_151) ;  /* 0x0000006000017945 */ /* 0x000fe80003800000 */
[----:B------:R2:W-:Y:S01]  /*4320*/  @!P2 STG.E.U8 desc[UR36][R158.64+0x70], R91 ;  /* 0x0000705b9e00a986 */ /* 0x0005e2000c101124 */
[----:B------:R-:W-:Y:S05]  /*4330*/  @P3 BRA `(.L_x_152) ;  /* 0x00000000000c3947 */ /* 0x000fea0003800000 */
[----:B------:R-:W5:Y:S02]  /*4340*/  LDG.E.U8 R156, desc[UR36][R162.64+0x71] ;  /* 0x00007124a29c7981 */ /* 0x000f64000c1e1100 */
[----:B-----5:R-:W-:-:S05]  /*4350*/  PRMT R22, R156, 0x8880, RZ ;  /* 0x000088809c167816 */ /* 0x020fca00000000ff */
[----:B------:R-:W-:-:S07]  /*4360*/  IMAD R167, R22, R155, RZ ;  /* 0x0000009b16a77224 */ /* 0x000fce00078e02ff */
.L_x_152:
[----:B------:R-:W-:Y:S05]  /*4370*/  BSYNC B1 ;  /* 0x0000000000017941 */ /* 0x000fea0003800000 */
.L_x_151:
[----:B------:R-:W-:Y:S01]  /*4380*/  @!P3 IMAD R145, R145, R154, R167 ;  /* 0x0000009a9191b224 */ /* 0x000fe200078e02a7 */
[----:B------:R-:W-:Y:S04]  /*4390*/  BSSY B1, `(.L_x_153) ;  /* 0x0000006000017945 */ /* 0x000fe80003800000 */
[----:B------:R0:W-:Y:S01]  /*43a0*/  @!P3 STG.E.U8 desc[UR36][R158.64+0x71], R145 ;  /* 0x000071919e00b986 */ /* 0x0001e2000c101124 */
[----:B------:R-:W-:Y:S05]  /*43b0*/  @P4 BRA `(.L_x_154) ;  /* 0x00000000000c4947 */ /* 0x000fea0003800000 */
[----:B------:R-:W5:Y:S02]  /*43c0*/  LDG.E.U8 R156, desc[UR36][R88.64+0x70] ;  /* 0x00007024589c7981 */ /* 0x000f64000c1e1100 */
[----:B-----5:R-:W-:-:S05]  /*43d0*/  PRMT R22, R156, 0x8880, RZ ;  /* 0x000088809c167816 */ /* 0x020fca00000000ff */
[----:B------:R-:W-:-:S07]  /*43e0*/  IMAD R167, R22, R155, RZ ;  /* 0x0000009b16a77224 */ /* 0x000fce00078e02ff */
.L_x_154:
[----:B------:R-:W-:Y:S05]  /*43f0*/  BSYNC B1 ;  /* 0x0000000000017941 */ /* 0x000fea0003800000 */
.L_x_153:
[----:B------:R-:W-:Y:S01]  /*4400*/  ISETP.LT.OR P2, PT, R164, 0x72, !P0 ;  /* 0x00000072a400780c */ /* 0x000fe20004741670 */
[----:B--2---:R-:W-:Y:S01]  /*4410*/  @!P4 IMAD R91, R146, R154, R167 ;  /* 0x0000009a925bc224 */ /* 0x004fe200078e02a7 */
[----:B------:R-:W-:Y:S01]  /*4420*/  BSSY B1, `(.L_x_155) ;  /* 0x0000009000017945 */ /* 0x000fe20003800000 */
[----:B------:R-:W-:-:S03]  /*4430*/  IADD3 R165, P3, R165, 0x80, RZ ;  /* 0x00000080a5a57810 */ /* 0x000fc60007f7e0ff */
[----:B------:R2:W-:Y:S01]  /*4440*/  @!P4 STG.E.U8 desc[UR36][R12.64+0x70], R91 ;  /* 0x0000705b0c00c986 */ /* 0x0005e2000c101124 */
[C---:B------:R-:W-:Y:S02]  /*4450*/  ISETP.LT.OR P4, PT, R164.reuse, 0x79, !P1 ;  /* 0x00000079a400780c */ /* 0x040fe40004f81670 */
[----:B------:R-:W-:-:S04]  /*4460*/  ISETP.LT.OR P1, PT, R164, 0x7a, !P1 ;  /* 0x0000007aa400780c */ /* 0x000fc80004f21670 */
[----:B------:R-:W-:Y:S09]  /*4470*/  @P2 BRA `(.L_x_156) ;  /* 0x00000000000c2947 */ /* 0x000ff20003800000 */
[----:B------:R-:W5:Y:S02]  /*4480*/  LDG.E.U8 R156, desc[UR36][R88.64+0x71] ;  /* 0x00007124589c7981 */ /* 0x000f64000c1e1100 */
[----:B-----5:R-:W-:-:S05]  /*4490*/  PRMT R22, R156, 0x8880, RZ ;  /* 0x000088809c167816 */ /* 0x020fca00000000ff */
[----:B------:R-:W-:-:S07]  /*44a0*/  IMAD R167, R22, R155, RZ ;  /* 0x0000009b16a77224 */ /* 0x000fce00078e02ff */
.L_x_156:
[----:B------:R-:W-:Y:S05]  /*44b0*/  BSYNC B1 ;  /* 0x0000000000017941 */ /* 0x000fea0003800000 */
.L_x_155:
[----:B------:R-:W-:Y:S01]  /*44c0*/  @!P2 IMAD R147, R147, R154, R167 ;  /* 0x0000009a9393a224 */ /* 0x000fe200078e02a7 */
[----:B------:R-:W-:Y:S04]  /*44d0*/  BSSY B1, `(.L_x_157) ;  /* 0x0000006000017945 */ /* 0x000fe80003800000 */
[----:B------:R0:W-:Y:S01]  /*44e0*/  @!P2 STG.E.U8 desc[UR36][R12.64+0x71], R147 ;  /* 0x000071930c00a986 */ /* 0x0001e2000c101124 */
[----:B------:R-:W-:Y:S05]  /*44f0*/  @P4 BRA `(.L_x_158) ;  /* 0x00000000000c4947 */ /* 0x000fea0003800000 */
[----:B------:R-:W5:Y:S02]  /*4500*/  LDG.E.U8 R156, desc[UR36][R162.64+0x78] ;  /* 0x00007824a29c7981 */ /* 0x000f64000c1e1100 */
[----:B-----5:R-:W-:-:S05]  /*4510*/  PRMT R22, R156, 0x8880, RZ ;  /* 0x000088809c167816 */ /* 0x020fca00000000ff */
[----:B------:R-:W-:-:S07]  /*4520*/  IMAD R167, R22, R155, RZ ;  /* 0x0000009b16a77224 */ /* 0x000fce00078e02ff */
.L_x_158:
[----:B------:R-:W-:Y:S05]  /*4530*/  BSYNC B1 ;  /* 0x0000000000017941 */ /* 0x000fea0003800000 */
.L_x_157:
[----:B--2---:R-:W-:Y:S01]  /*4540*/  @!P4 IMAD R91, R148, R154, R167 ;  /* 0x0000009a945bc224 */ /* 0x004fe200078e02a7 */
[----:B------:R-:W-:Y:S04]  /*4550*/  BSSY B1, `(.L_x_159) ;  /* 0x0000006000017945 */ /* 0x000fe80003800000 */
[----:B------:R2:W-:Y:S01]  /*4560*/  @!P4 STG.E.U8 desc[UR36][R158.64+0x78], R91 ;  /* 0x0000785b9e00c986 */ /* 0x0005e2000c101124 */
[----:B------:R-:W-:Y:S05]  /*4570*/  @P1 BRA `(.L_x_160) ;  /* 0x00000000000c1947 */ /* 0x000fea0003800000 */
[----:B------:R-:W5:Y:S02]  /*4580*/  LDG.E.U8 R156, desc[UR36][R162.64+0x79] ;  /* 0x00007924a29c7981 */ /* 0x000f64000c1e1100 */
[----:B-----5:R-:W-:-:S05]  /*4590*/  PRMT R22, R156, 0x8880, RZ ;  /* 0x000088809c167816 */ /* 0x020fca00000000ff */
[----:B------:R-:W-:-:S07]  /*45a0*/  IMAD R167, R22, R155, RZ ;  /* 0x0000009b16a77224 */ /* 0x000fce00078e02ff */
.L_x_160:
[----:B------:R-:W-:Y:S05]  /*45b0*/  BSYNC B1 ;  /* 0x0000000000017941 */ /* 0x000fea0003800000 */
.L_x_159:
[----:B------:R-:W-:Y:S01]  /*45c0*/  IMAD.X R5, RZ, RZ, R5, P3 ;  /* 0x000000ffff057224 */ /* 0x000fe200018e0605 */
[C---:B------:R-:W-:Y:S01]  /*45d0*/  ISETP.LT.OR P3, PT, R164.reuse, 0x79, !P0 ;  /* 0x00000079a400780c */ /* 0x040fe20004761670 */
[----:B------:R-:W-:Y:S01]  /*45e0*/  @!P1 IMAD R149, R149, R154, R167 ;  /* 0x0000009a95959224 */ /* 0x000fe200078e02a7 */
[----:B------:R-:W-:Y:S01]  /*45f0*/  ISETP.GE.AND P2, PT, R3, 0x81, PT ;  /* 0x000000810300780c */ /* 0x000fe20003f46270 */
[-C--:B--2---:R-:W-:Y:S01]  /*4600*/  IMAD.WIDE.U32 R90, R165, R14.reuse, R152 ;  /* 0x0000000ea55a7225 */ /* 0x084fe200078e0098 */
[----:B------:R-:W-:Y:S01]  /*4610*/  BSSY B1, `(.L_x_161) ;  /* 0x000000b000017945 */ /* 0x000fe20003800000 */
[C---:B------:R-:W-:Y:S01]  /*4620*/  ISETP.LT.OR P0, PT, R164.reuse, 0x7a, !P0 ;  /* 0x0000007aa400780c */ /* 0x040fe20004701670 */
[----:B------:R2:W-:Y:S01]  /*4630*/  @!P1 STG.E.U8 desc[UR36][R158.64+0x79], R149 ;  /* 0x000079959e009986 */ /* 0x0005e2000c101124 */
[----:B------:R-:W-:Y:S01]  /*4640*/  IMAD R22, R5, R14, RZ ;  /* 0x0000000e05167224 */ /* 0x000fe200078e02ff */
[----:B------:R-:W-:Y:S02]  /*4650*/  ISETP.LT.OR P1, PT, R164, 0x1, !P2 ;  /* 0x00000001a400780c */ /* 0x000fe40005721670 */
[----:B------:R-:W-:Y:S01]  /*4660*/  IADD3 R4, P4, R90, R10, RZ ;  /* 0x0000000a5a047210 */ /* 0x000fe20007f9e0ff */
[----:B---3--:R-:W-:-:S02]  /*4670*/  IMAD R93, R165, R15, R22 ;  /* 0x0000000fa55d7224 */ /* 0x008fc400078e0216 */
[----:B------:R-:W-:Y:S10]  /*4680*/  @P3 BRA `(.L_x_162) ;  /* 0x00000000000c3947 */ /* 0x000ff40003800000 */
[----:B------:R-:W3:Y:S02]  /*4690*/  LDG.E.U8 R156, desc[UR36][R88.64+0x78] ;  /* 0x00007824589c7981 */ /* 0x000ee4000c1e1100 */
[----:B---3--:R-:W-:-:S05]  /*46a0*/  PRMT R22, R156, 0x8880, RZ ;  /* 0x000088809c167816 */ /* 0x008fca00000000ff */
[----:B------:R-:W-:-:S07]  /*46b0*/  IMAD R167, R22, R155, RZ ;  /* 0x0000009b16a77224 */ /* 0x000fce00078e02ff */
.L_x_162:
[----:B------:R-:W-:Y:S05]  /*46c0*/  BSYNC B1 ;  /* 0x0000000000017941 */ /* 0x000fea0003800000 */
.L_x_161:
[----:B------:R-:W-:Y:S01]  /*46d0*/  @!P3 IMAD R15, R150, R154, R167 ;  /* 0x0000009a960fb224 */ /* 0x000fe200078e02a7 */
[----:B------:R-:W-:Y:S01]  /*46e0*/  BSSY B1, `(.L_x_163) ;  /* 0x0000007000017945 */ /* 0x000fe20003800000 */
[----:B------:R-:W-:-:S03]  /*46f0*/  IADD3.X R5, R11, R91, R93, P4, !PT ;  /* 0x0000005b0b057210 */ /* 0x000fc600027fe45d */
[----:B------:R3:W-:Y:S01]  /*4700*/  @!P3 STG.E.U8 desc[UR36][R12.64+0x78], R15 ;  /* 0x0000780f0c00b986 */ /* 0x0007e2000c101124 */
[----:B------:R-:W-:Y:S05]  /*4710*/  @P0 BRA `(.L_x_164) ;  /* 0x00000000000c0947 */ /* 0x000fea0003800000 */
[----:B------:R-:W5:Y:S02]  /*4720*/  LDG.E.U8 R156, desc[UR36][R88.64+0x79] ;  /* 0x00007924589c7981 */ /* 0x000f64000c1e1100 */
[----:B-----5:R-:W-:-:S05]  /*4730*/  PRMT R22, R156, 0x8880, RZ ;  /* 0x000088809c167816 */ /* 0x020fca00000000ff */
[----:B------:R-:W-:-:S07]  /*4740*/  IMAD R167, R22, R155, RZ ;  /* 0x0000009b16a77224 */ /* 0x000fce00078e02ff */
.L_x_164:
[----:B------:R-:W-:Y:S05]  /*4750*/  BSYNC B1 ;  /* 0x0000000000017941 */ /* 0x000fea0003800000 */
.L_x_163:
[----:B------:R-:W-:Y:S01]  /*4760*/  @!P0 IMAD R151, R151, R154, R167 ;  /* 0x0000009a97978224 */ /* 0x000fe200078e02a7 */
[----:B------:R-:W-:Y:S04]  /*4770*/  BSSY B1, `(.L_x_165) ;  /* 0x0000006000017945 */ /* 0x000fe80003800000 */
[----:B------:R0:W-:Y:S01]  /*4780*/  @!P0 STG.E.U8 desc[UR36][R12.64+0x79], R151 ;  /* 0x000079970c008986 */ /* 0x0001e2000c101124 */
[----:B------:R-:W-:Y:S05]  /*4790*/  @P1 BRA `(.L_x_166) ;  /* 0x00000000000c1947 */ /* 0x000fea0003800000 */
[----:B------:R-:W0:Y:S02]  /*47a0*/  LDG.E.U8 R156, desc[UR36][R4.64] ;  /* 0x00000024049c7981 */ /* 0x000e24000c1e1100 */
[----:B01-34-:R-:W-:-:S05]  /*47b0*/  PRMT R12, R156, 0x8880, RZ ;  /* 0x000088809c0c7816 */ /* 0x01bfca00000000ff */
[----:B------:R-:W-:-:S07]  /*47c0*/  IMAD R167, R12, R155, RZ ;  /* 0x0000009b0ca77224 */ /* 0x000fce00078e02ff */
.L_x_166:
[----:B------:R-:W-:Y:S05]  /*47d0*/  BSYNC B1 ;  /* 0x0000000000017941 */ /* 0x000fea0003800000 */
.L_x_165:
[----:B01-34-:R-:W-:Y:S01]  /*47e0*/  @!P1 IMAD R13, R24, R154, R167 ;  /* 0x0000009a180d9224 */ /* 0x01bfe200078e02a7 */
[----:B------:R-:W-:Y:S01]  /*47f0*/  BSSY B1, `(.L_x_167) ;  /* 0x000000b000017945 */ /* 0x000fe20003800000 */
[----:B------:R-:W-:Y:S01]  /*4800*/  IMAD.WIDE.U32 R14, R165, R14, R160 ;  /* 0x0000000ea50e7225 */ /* 0x000fe200078e00a0 */
[----:B------:R-:W-:Y:S02]  /*4810*/  ISETP.GE.AND P0, PT, R3, 0x89, PT ;  /* 0x000000890300780c */ /* 0x000fe40003f06270 */
[----:B------:R0:W-:Y:S01]  /*4820*/  @!P1 STG.E.U8 desc[UR36][R6.64], R13 ;  /* 0x0000000d06009986 */ /* 0x0001e2000c101124 */
[----:B------:R-:W-:Y:S02]  /*4830*/  ISETP.LT.OR P1, PT, R164, 0x2, !P2 ;  /* 0x00000002a400780c */ /* 0x000fe40005721670 */
[----:B------:R-:W-:Y:S01]  /*4840*/  IADD3 R10, P3, P4, R20, R10, R14 ;  /* 0x0000000a140a7210 */ /* 0x000fe20007c7e00e */
[----:B------:R-:W-:-:S10]  /*4850*/  IMAD.IADD R14, R93, 0x1, R15 ;  /* 0x000000015d0e7824 */ /* 0x000fd400078e020f */
[----:B0-----:R-:W-:Y:S05]  /*4860*/  @P1 BRA `(.L_x_168) ;  /* 0x00000000000c1947 */ /* 0x001fea0003800000 */
[----:B------:R-:W3:Y:S02]  /*4870*/  LDG.E.U8 R156, desc[UR36][R4.64+0x1] ;  /* 0x00000124049c7981 */ /* 0x000ee4000c1e1100 */
[----:B---3--:R-:W-:-:S05]  /*4880*/  PRMT R12, R156, 0x8880, RZ ;  /* 0x000088809c0c7816 */ /* 0x008fca00000000ff */
[----:B------:R-:W-:-:S07]  /*4890*/  IMAD R167, R12, R155, RZ ;  /* 0x0000009b0ca77224 */ /* 0x000fce00078e02ff */
.L_x_168:
[----:B------:R-:W-:Y:S05]  /*48a0*/  BSYNC B1 ;  /* 0x0000000000017941 */ /* 0x000fea0003800000 */
.L_x_167:
[----:B------:R-:W-:Y:S01]  /*48b0*/  IADD3.X R11, R153, R11, R14, P3, P4 ;  /* 0x0000000b990b7210 */ /* 0x000fe20001fe840e */
[----:B------:R-:W-:Y:S01]  /*48c0*/  @!P1 IMAD R25, R25, R154, R167 ;  /* 0x0000009a19199224 */ /* 0x000fe200078e02a7 */
[C---:B------:R-:W-:Y:S01]  /*48d0*/  ISETP.LT.OR P3, PT, R164.reuse, 0x1, !P0 ;  /* 0x00000001a400780c */ /* 0x040fe20004761670 */
[----:B------:R-:W-:Y:S01]  /*48e0*/  BSSY B1, `(.L_x_169) ;  /* 0x0000008000017945 */ /* 0x000fe20003800000 */
[C---:B------:R-:W-:Y:S02]  /*48f0*/  ISETP.LT.OR P4, PT, R164.reuse, 0x9, !P2 ;  /* 0x00000009a400780c */ /* 0x040fe40005781670 */
[----:B------:R0:W-:Y:S01]  /*4900*/  @!P1 STG.E.U8 desc[UR36][R6.64+0x1], R25 ;  /* 0x0000011906009986 */ /* 0x0001e2000c101124 */
[----:B------:R-:W-:-:S08]  /*4910*/  ISETP.LT.OR P1, PT, R164, 0x2, !P0 ;  /* 0x00000002a400780c */ /* 0x000fd00004721670 */
[----:B------:R-:W-:Y:S05]  /*4920*/  @P3 BRA `(.L_x_170) ;  /* 0x00000000000c3947 */ /* 0x000fea0003800000 */
[----:B------:R-:W3:Y:S02]  /*4930*/  LDG.E.U8 R156, desc[UR36][R10.64] ;  /* 0x000000240a9c7981 */ /* 0x000ee4000c1e1100 */
[----:B---3--:R-:W-:-:S05]  /*4940*/  PRMT R12, R156, 0x8880, RZ ;  /* 0x000088809c0c7816 */ /* 0x008fca00000000ff */
[----:B------:R-:W-:-:S07]  /*4950*/  IMAD R167, R12, R155, RZ ;  /* 0x0000009b0ca77224 */ /* 0x000fce00078e02ff */
.L_x_170:
[----:B------:R-:W-:Y:S05]  /*4960*/  BSYNC B1 ;  /* 0x0000000000017941 */ /* 0x000fea0003800000 */
.L_x_169:
[----:B------:R-:W-:Y:S01]  /*4970*/  @!P3 IMAD R3, R26, R154, R167 ;  /* 0x0000009a1a03b224 */ /* 0x000fe200078e02a7 */
[----:B------:R-:W-:Y:S04]  /*4980*/  BSSY B1, `(.L_x_171) ;  /* 0x0000006000017945 */ /* 0x000fe80003800000 */
[----:B------:R1:W-:Y:S01]  /*4990*/  @!P3 STG.E.U8 desc[UR36][R8.64], R3 ;  /* 0x000000030800b986 */ /* 0x0003e2000c101124 */
[----:B------:R-:W-:Y:S05]  /*49a0*/  @P1 BRA `(.L_x_172) ;  /* 0x00000000000c1947 */ /* 0x000fea0003800000 */
[----:B------:R-:W3:Y:S02]  /*49b0*/  LDG.E.U8 R156, desc[UR36][R10.64+0x1] ;  /* 0x000001240a9c7981 */ /* 0x000ee4000c1e1100 */
[----:B---3--:R-:W-:-:S05]  /*49c0*/  PRMT R12, R156, 0x8880, RZ ;  /* 0x000088809c0c7816 */ /* 0x008fca00000000ff */
[----:B------:R-:W-:-:S07]  /*49d0*/  IMAD R167, R12, R155, RZ ;  /* 0x0000009b0ca77224 */ /* 0x000fce00078e02ff */
.L_x_172:
[----:B------:R-:W-:Y:S05]  /*49e0*/  BSYNC B1 ;  /* 0x0000000000017941 */ /* 0x000fea0003800000 */
.L_x_171:
[----:B------:R-:W-:Y:S01]  /*49f0*/  @!P1 IMAD R27, R27, R154, R167 ;  /* 0x0000009a1b1b9224 */ /* 0x000fe200078e02a7 */
[----:B------:R-:W-:Y:S04]  /*4a00*/  BSSY B1, `(.L_x_173) ;  /* 0x0000006000017945 */ /* 0x000fe80003800000 */
[----:B------:R3:W-:Y:S01]  /*4a10*/  @!P1 STG.E.U8 desc[UR36][R8.64+0x1], R27 ;  /* 0x0000011b08009986 */ /* 0x0007e2000c101124 */
[----:B------:R-:W-:Y:S05]  /*4a20*/  @P4 BRA `(.L_x_174) ;  /* 0x00000000000c4947 */ /* 0x000fea0003800000 */
[----:B------:R-:W4:Y:S02]  /*4a30*/  LDG.E.U8 R156, desc[UR36][R4.64+0x8] ;  /* 0x00000824049c7981 */ /* 0x000f24000c1e1100 */
[----:B----4-:R-:W-:-:S05]  /*4a40*/  PRMT R12, R156, 0x8880, RZ ;  /* 0x000088809c0c7816 */ /* 0x010fca00000000ff */
[----:B------:R-:W-:-:S07]  /*4a50*/  IMAD R167, R12, R155, RZ ;  /* 0x0000009b0ca77224 */ /* 0x000fce00078e02ff */
.L_x_174:
[----:B------:R-:W-:Y:S05]  /*4a60*/  BSYNC B1 ;  /* 0x0000000000017941 */ /* 0x000fea0003800000 */
.L_x_173:
[----:B------:R-:W-:Y:S01]  /*4a70*/  ISETP.LT.OR P1, PT, R164, 0xa, !P2 ;  /* 0x0000000aa400780c */ /* 0x000fe20005721670 */
[----:B-1----:R-:W-:Y:S01]  /*4a80*/  @!P4 IMAD R3, R28, R154, R167 ;  /* 0x0000009a1c03c224 */ /* 0x002fe200078e02a7 */
[----:B------:R-:W-:Y:S01]  /*4a90*/  BSSY B1, `(.L_x_175) ;  /* 0x0000008000017945 */ /* 0x000fe20003800000 */
[----:B------:R-:W-:-:S03]  /*4aa0*/  ISETP.LT.OR P3, PT, R164, 0x9, !P0 ;  /* 0x00000009a400780c */ /* 0x000fc60004761670 */
[----:B------:R1:W-:Y:S01]  /*4ab0*/  @!P4 STG.E.U8 desc[UR36][R6.64+0x8], R3 ;  /* 0x000008030600c986 */ /* 0x0003e2000c101124 */
[----:B------:R-:W-:-:S06]  /*4ac0*/  ISETP.LT.OR P4, PT, R164, 0xa, !P0 ;  /* 0x0000000aa400780c */ /* 0x000fcc0004781670 */
[----:B------:R-:W-:Y:S07]  /*4ad0*/  @P1 BRA `(.L_x_176) ;  /* 0x00000000000c1947 */ /* 0x000fee0003800000 */
[----:B------:R-:W4:Y:S02]  /*4ae0*/  LDG.E.U8 R156, desc[UR36][R4.64+0x9] ;  /* 0x00000924049c7981 */ /* 0x000f24000c1e1100 */
[----:B----4-:R-:W-:-:S05]  /*4af0*/  PRMT R12, R156, 0x8880, RZ ;  /* 0x000088809c0c7816 */ /* 0x010fca00000000ff */
[----:B------:R-:W-:-:S07]  /*4b00*/  IMAD R167, R12, R155, RZ ;  /* 0x0000009b0ca77224 */ /* 0x000fce00078e02ff */
.L_x_176:
[----:B------:R-:W-:Y:S05]  /*4b10*/  BSYNC B1 ;  /* 0x0000000000017941 */ /* 0x000fea0003800000 */
.L_x_175:
[----:B------:R-:W-:Y:S01]  /*4b20*/  @!P1 IMAD R29, R29, R154, R167 ;  /* 0x0000009a1d1d9224 */ /* 0x000fe200078e02a7 */
[----:B------:R-:W-:Y:S04]  /*4b30*/  BSSY B1, `(.L_x_177) ;  /* 0x0000006000017945 */ /* 0x000fe80003800000 */
[----:B------:R4:W-:Y:S01]  /*4b40*/  @!P1 STG.E.U8 desc[UR36][R6.64+0x9], R29 ;  /* 0x0000091d06009986 */ /* 0x0009e2000c101124 */
[----:B------:R-:W-:Y:S05]  /*4b50*/  @P3 BRA `(.L_x_178) ;  /* 0x00000000000c3947 */ /* 0x000fea0003800000 */
[----:B------:R-:W5:Y:S02]  /*4b60*/  LDG.E.U8 R156, desc[UR36][R10.64+0x8] ;  /* 0x000008240a9c7981 */ /* 0x000f64000c1e1100 */
[----:B-----5:R-:W-:-:S05]  /*4b70*/  PRMT R12, R156, 0x8880, RZ ;  /* 0x000088809c0c7816 */ /* 0x020fca00000000ff */
[----:B------:R-:W-:-:S07]  /*4b80*/  IMAD R167, R12, R155, RZ ;  /* 0x0000009b0ca77224 */ /* 0x000fce00078e02ff */
.L_x_178:
[----:B------:R-:W-:Y:S05]  /*4b90*/  BSYNC B1 ;  /* 0x0000000000017941 */ /* 0x000fea0003800000 */
.L_x_177:
[----:B-1----:R-:W-:Y:S01]  /*4ba0*/  @!P3 IMAD R3, R30, R154, R167 ;  /* 0x0000009a1e03b224 */ /* 0x002fe200078e02a7 */
[----:B------:R-:W-:Y:S04]  /*4bb0*/  BSSY B1, `(.L_x_179) ;  /* 0x0000006000017945 */ /* 0x000fe80003800000 */
[----:B------:R1:W-:Y:S01]  /*4bc0*/  @!P3 STG.E.U8 desc[UR36][R8.64+0x8], R3 ;  /* 0x000008030800b986 */ /* 0x0003e2000c101124 */
[----:B------:R-:W-:Y:S05]  /*4bd0*/  @P4 BRA `(.L_x_180) ;  /* 0x00000000000c4947 */ /* 0x000fea0003800000 */
[----:B------:R-:W5:Y:S02]  /*4be0*/  LDG.E.U8 R156, desc[UR36][R10.64+0x9] ;  /* 0x000009240a9c7981 */ /* 0x000f64000c1e1100 */
[----:B-----5:R-:W-:-:S05]  /*4bf0*/  PRMT R12, R156, 0x8880, RZ ;  /* 0x000088809c0c7816 */ /* 0x020fca00000000ff */
[----:B------:R-:W-:-:S07]  /*4c00*/  IMAD R167, R12, R155, RZ ;  /* 0x0000009b0ca77224 */ /* 0x000fce00078e02ff */
.L_x_180:
[----:B------:R-:W-:Y:S05]  /*4c10*/  BSYNC B1 ;  /* 0x0000000000017941 */ /* 0x000fea0003800000 */
.L_x_179:
        /* <DEDUP_REMOVED lines=10> */
.L_x_182:
[----:B------:R-:W-:Y:S05]  /*4cc0*/  BSYNC B1 ;  /* 0x0000000000017941 */ /* 0x000fea0003800000 */
.L_x_181:
[----:B-1----:R-:W-:Y:S01]  /*4cd0*/  @!P1 IMAD R3, R32, R154, R167 ;  /* 0x0000009a20039224 */ /* 0x002fe200078e02a7 */
[----:B------:R-:W-:Y:S04]  /*4ce0*/  BSSY B1, `(.L_x_183) ;  /* 0x0000006000017945 */ /* 0x000fe80003800000 */
[----:B------:R1:W-:Y:S01]  /*4cf0*/  @!P1 STG.E.U8 desc[UR36][R6.64+0x10], R3 ;  /* 0x0000100306009986 */ /* 0x0003e2000c101124 */
[----:B------:R-:W-:Y:S05]  /*4d00*/  @P3 BRA `(.L_x_184) ;  /* 0x00000000000c3947 */ /* 0x000fea0003800000 */
[----:B------:R-:W5:Y:S02]  /*4d10*/  LDG.E.U8 R156, desc[UR36][R4.64+0x11] ;  /* 0x00001124049c7981 */ /* 0x000f64000c1e1100 */
[----:B-----5:R-:W-:-:S05]  /*4d20*/  PRMT R12, R156, 0x8880, RZ ;  /* 0x000088809c0c7816 */ /* 0x020fca00000000ff */
[----:B------:R-:W-:-:S07]  /*4d30*/  IMAD R167, R12, R155, RZ ;  /* 0x0000009b0ca77224 */ /* 0x000fce00078e02ff */
.L_x_184:
[----:B------:R-:W-:Y:S05]  /*4d40*/  BSYNC B1 ;  /* 0x0000000000017941 */ /* 0x000fea0003800000 */
.L_x_183:
[----:B------:R-:W-:Y:S01]  /*4d50*/  @!P3 IMAD R33, R33, R154, R167 ;  /* 0x0000009a2121b224 */ /* 0x000fe200078e02a7 */
[----:B------:R-:W-:Y:S04]  /*4d60*/  BSSY B1, `(.L_x_185) ;  /* 0x0000006000017945 */ /* 0x000fe80003800000 */
[----:B------:R0:W-:Y:S01]  /*4d70*/  @!P3 STG.E.U8 desc[UR36][R6.64+0x11], R33 ;  /* 0x000011210600b986 */ /* 0x0001e2000c101124 */
[----:B------:R-:W-:Y:S05]  /*4d80*/  @P4 BRA `(.L_x_186) ;  /* 0x00000000000c4947 */ /* 0x000fea0003800000 */
[----:B------:R-:W5:Y:S02]  /*4d90*/  LDG.E.U8 R156, desc[UR36][R10.64+0x10] ;  /* 0x000010240a9c7981 */ /* 0x000f64000c1e1100 */
[----:B-----5:R-:W-:-:S05]  /*4da0*/  PRMT R12, R156, 0x8880, RZ ;  /* 0x000088809c0c7816 */ /* 0x020fca00000000ff */
[----:B------:R-:W-:-:S07]  /*4db0*/  IMAD R167, R12, R155, RZ ;  /* 0x0000009b0ca77224 */ /* 0x000fce00078e02ff */
.L_x_186:
[----:B------:R-:W-:Y:S05]  /*4dc0*/  BSYNC B1 ;  /* 0x0000000000017941 */ /* 0x000fea0003800000 */
.L_x_185:
[----:B------:R-:W-:Y:S01]  /*4dd0*/  ISETP.LT.OR P1, PT, R164, 0x12, !P0 ;  /* 0x00000012a400780c */ /* 0x000fe20004721670 */
[----:B-1----:R-:W-:Y:S01]  /*4de0*/  @!P4 IMAD R3, R34, R154, R167 ;  /* 0x0000009a2203c224 */ /* 0x002fe200078e02a7 */
        /* <DEDUP_REMOVED lines=8> */
.L_x_188:
[----:B------:R-:W-:Y:S05]  /*4e70*/  BSYNC B1 ;  /* 0x0000000000017941 */ /* 0x000fea0003800000 */
.L_x_187:
[----:B------:R-:W-:Y:S01]  /*4e80*/  @!P1 IMAD R35, R35, R154, R167 ;  /* 0x0000009a23239224 */ /* 0x000fe200078e02a7 */
[----:B------:R-:W-:Y:S04]  /*4e90*/  BSSY B1, `(.L_x_189) ;  /* 0x0000006000017945 */ /* 0x000fe80003800000 */
[----:B------:R0:W-:Y:S01]  /*4ea0*/  @!P1 STG.E.U8 desc[UR36][R8.64+0x11], R35 ;  /* 0x0000112308009986 */ /* 0x0001e2000c101124 */
[----:B------:R-:W-:Y:S05]  /*4eb0*/  @P3 BRA `(.L_x_190) ;  /* 0x00000000000c3947 */ /* 0x000fea0003800000 */
[----:B------:R-:W5:Y:S02]  /*4ec0*/  LDG.E.U8 R156, desc[UR36][R4.64+0x18] ;  /* 0x00001824049c7981 */ /* 0x000f64000c1e1100 */
[----:B-----5:R-:W-:-:S05]  /*4ed0*/  PRMT R12, R156, 0x8880, RZ ;  /* 0x000088809c0c7816 */ /* 0x020fca00000000ff */
[----:B------:R-:W-:-:S07]  /*4ee0*/  IMAD R167, R12, R155, RZ ;  /* 0x0000009b0ca77224 */ /* 0x000fce00078e02ff */
.L_x_190:
[----:B------:R-:W-:Y:S05]  /*4ef0*/  BSYNC B1 ;  /* 0x0000000000017941 */ /* 0x000fea0003800000 */
.L_x_189:
[----:B-1----:R-:W-:Y:S01]  /*4f00*/  @!P3 IMAD R3, R36, R154, R167 ;  /* 0x0000009a2403b224 */ /* 0x002fe200078e02a7 */
[----:B------:R-:W-:Y:S04]  /*4f10*/  BSSY B1, `(.L_x_191) ;  /* 0x0000006000017945 */ /* 0x000fe80003800000 */
[----:B------:R1:W-:Y:S01]  /*4f20*/  @!P3 STG.E.U8 desc[UR36][R6.64+0x18], R3 ;  /* 0x000018030600b986 */ /* 0x0003e2000c101124 */
[----:B------:R-:W-:Y:S05]  /*4f30*/  @P4 BRA `(.L_x_192) ;  /* 0x00000000000c4947 */ /* 0x000fea0003800000 */
[----:B------:R-:W5:Y:S02]  /*4f40*/  LDG.E.U8 R156, desc[UR36][R4.64+0x19] ;  /* 0x00001924049c7981 */ /* 0x000f64000c1e1100 */
[----:B-----5:R-:W-:-:S05]  /*4f50*/  PRMT R12, R156, 0x8880, RZ ;  /* 0x000088809c0c7816 */ /* 0x020fca00000000ff */
[----:B------:R-:W-:-:S07]  /*4f60*/  IMAD R167, R12, R155, RZ ;  /* 0x0000009b0ca77224 */ /* 0x000fce00078e02ff */
.L_x_192:
[----:B------:R-:W-:Y:S05]  /*4f70*/  BSYNC B1 ;  /* 0x0000000000017941 */ /* 0x000fea0003800000 */
.L_x_191:
        /* <DEDUP_REMOVED lines=10> */
.L_x_194:
[----:B------:R-:W-:Y:S05]  /*5020*/  BSYNC B1 ;  /* 0x0000000000017941 */ /* 0x000fea0003800000 */
.L_x_193:
[----:B-1----:R-:W-:Y:S01]  /*5030*/  @!P1 IMAD R3, R38, R154, R167 ;  /* 0x0000009a26039224 */ /* 0x002fe200078e02a7 */
[----:B------:R-:W-:Y:S04]  /*5040*/  BSSY B1, `(.L_x_195) ;  /* 0x0000006000017945 */ /* 0x000fe80003800000 */
[----:B------:R1:W-:Y:S01]  /*5050*/  @!P1 STG.E.U8 desc[UR36][R8.64+0x18], R3 ;  /* 0x0000180308009986 */ /* 0x0003e2000c101124 */
[----:B------:R-:W-:Y:S05]  /*5060*/  @P3 BRA `(.L_x_196) ;  /* 0x00000000000c3947 */ /* 0x000fea0003800000 */
[----:B------:R-:W5:Y:S02]  /*5070*/  LDG.E.U8 R156, desc[UR36][R10.64+0x19] ;  /* 0x000019240a9c7981 */ /* 0x000f64000c1e1100 */
[----:B-----5:R-:W-:-:S05]  /*5080*/  PRMT R12, R156, 0x8880, RZ ;  /* 0x000088809c0c7816 */ /* 0x020fca00000000ff */
[----:B------:R-:W-:-:S07]  /*5090*/  IMAD R167, R12, R155, RZ ;  /* 0x0000009b0ca77224 */ /* 0x000fce00078e02ff */
.L_x_196:
[----:B------:R-:W-:Y:S05]  /*50a0*/  BSYNC B1 ;  /* 0x0000000000017941 */ /* 0x000fea0003800000 */
.L_x_195:
[----:B------:R-:W-:Y:S01]  /*50b0*/  @!P3 IMAD R39, R39, R154, R167 ;  /* 0x0000009a2727b224 */ /* 0x000fe200078e02a7 */
[----:B------:R-:W-:Y:S04]  /*50c0*/  BSSY B1, `(.L_x_197) ;  /* 0x0000006000017945 */ /* 0x000fe80003800000 */
[----:B------:R0:W-:Y:S01]  /*50d0*/  @!P3 STG.E.U8 desc[UR36][R8.64+0x19], R39 ;  /* 0x000019270800b986 */ /* 0x0001e2000c101124 */
[----:B------:R-:W-:Y:S05]  /*50e0*/  @P4 BRA `(.L_x_198) ;  /* 0x00000000000c4947 */ /* 0x000fea0003800000 */
[----:B------:R-:W5:Y:S02]  /*50f0*/  LDG.E.U8 R156, desc[UR36][R4.64+0x20] ;  /* 0x00002024049c7981 */ /* 0x000f64000c1e1100 */
[----:B-----5:R-:W-:-:S05]  /*5100*/  PRMT R12, R156, 0x8880, RZ ;  /* 0x000088809c0c7816 */ /* 0x020fca00000000ff */
[----:B------:R-:W-:-:S07]  /*5110*/  IMAD R167, R12, R155, RZ ;  /* 0x0000009b0ca77224 */ /* 0x000fce00078e02ff */
.L_x_198:
[----:B------:R-:W-:Y:S05]  /*5120*/  BSYNC B1 ;  /* 0x0000000000017941 */ /* 0x000fea0003800000 */
.L_x_197:
        /* <DEDUP_REMOVED lines=10> */
.L_x_200:
[----:B------:R-:W-:Y:S05]  /*51d0*/  BSYNC B1 ;  /* 0x0000000000017941 */ /* 0x000fea0003800000 */
.L_x_199:
[----:B------:R-:W-:Y:S01]  /*51e0*/  @!P1 IMAD R41, R41, R154, R167 ;  /* 0x0000009a29299224 */ /* 0x000fe200078e02a7 */
[----:B------:R-:W-:Y:S04]  /*51f0*/  BSSY B1, `(.L_x_201) ;  /* 0x0000006000017945 */ /* 0x000fe80003800000 */
[----:B------:R0:W-:Y:S01]  /*5200*/  @!P1 STG.E.U8 desc[UR36][R6.64+0x21], R41 ;  /* 0x0000212906009986 */ /* 0x0001e2000c101124 */
[----:B------:R-:W-:Y:S05]  /*5210*/  @P3 BRA `(.L_x_202) ;  /* 0x00000000000c3947 */ /* 0x000fea0003800000 */
[----:B------:R-:W5:Y:S02]  /*5220*/  LDG.E.U8 R156, desc[UR36][R10.64+0x20] ;  /* 0x000020240a9c7981 */ /* 0x000f64000c1e1100 */
[----:B-----5:R-:W-:-:S05]  /*5230*/  PRMT R12, R156, 0x8880, RZ ;  /* 0x000088809c0c7816 */ /* 0x020fca00000000ff */
[----:B------:R-:W-:-:S07]  /*5240*/  IMAD R167, R12, R155, RZ ;  /* 0x0000009b0ca77224 */ /* 0x000fce00078e02ff */
.L_x_202:
[----:B------:R-:W-:Y:S05]  /*5250*/  BSYNC B1 ;  /* 0x0000000000017941 */ /* 0x000fea0003800000 */
.L_x_201:
[----:B-1----:R-:W-:Y:S01]  /*5260*/  @!P3 IMAD R3, R42, R154, R167 ;  /* 0x0000009a2a03b224 */ /* 0x002fe200078e02a7 */
[----:B------:R-:W-:Y:S04]  /*5270*/  BSSY B1, `(.L_x_203) ;  /* 0x0000006000017945 */ /* 0x000fe80003800000 */
[----:B------:R1:W-:Y:S01]  /*5280*/  @!P3 STG.E.U8 desc[UR36][R8.64+0x20], R3 ;  /* 0x000020030800b986 */ /* 0x0003e2000c101124 */
[----:B------:R-:W-:Y:S05]  /*5290*/  @P4 BRA `(.L_x_204) ;  /* 0x00000000000c4947 */ /* 0x000fea0003800000 */
[----:B------:R-:W5:Y:S02]  /*52a0*/  LDG.E.U8 R156, desc[UR36][R10.64+0x21] ;  /* 0x000021240a9c7981 */ /* 0x000f64000c1e1100 */
[----:B-----5:R-:W-:-:S05]  /*52b0*/  PRMT R12, R156, 0x8880, RZ ;  /* 0x000088809c0c7816 */ /* 0x020fca00000000ff */
[----:B------:R-:W-:-:S07]  /*52c0*/  IMAD R167, R12, R155, RZ ;  /* 0x0000009b0ca77224 */ /* 0x000fce00078e02ff */
.L_x_204:
[----:B------:R-:W-:Y:S05]  /*52d0*/  BSYNC B1 ;  /* 0x0000000000017941 */ /* 0x000fea0003800000 */
.L_x_203:
        /* <DEDUP_REMOVED lines=10> */
.L_x_206:
[----:B------:R-:W-:Y:S05]  /*5380*/  BSYNC B1 ;  /* 0x0000000000017941 */ /* 0x000fea0003800000 */
.L_x_205:
[----:B-1----:R-:W-:Y:S01]  /*5390*/  @!P1 IMAD R3, R44, R154, R167 ;  /* 0x0000009a2c039224 */ /* 0x002fe200078e02a7 */
[----:B------:R-:W-:Y:S04]  /*53a0*/  BSSY B1, `(.L_x_207) ;  /* 0x0000006000017945 */ /* 0x000fe80003800000 */
[----:B------:R1:W-:Y:S01]  /*53b0*/  @!P1 STG.E.U8 desc[UR36][R6.64+0x28], R3 ;  /* 0x0000280306009986 */ /* 0x0003e2000c101124 */
[----:B------:R-:W-:Y:S05]  /*53c0*/  @P3 BRA `(.L_x_208) ;  /* 0x00000000000c3947 */ /* 0x000fea0003800000 */
[----:B------:R-:W5:Y:S02]  /*53d0*/  LDG.E.U8 R156, desc[UR36][R4.64+0x29] ;  /* 0x00002924049c7981 */ /* 0x000f64000c1e1100 */
[----:B-----5:R-:W-:-:S05]  /*53e0*/  PRMT R12, R156, 0x8880, RZ ;  /* 0x000088809c0c7816 */ /* 0x020fca00000000ff */
[----:B------:R-:W-:-:S07]  /*53f0*/  IMAD R167, R12, R155, RZ ;  /* 0x0000009b0ca77224 */ /* 0x000fce00078e02ff */
.L_x_208:
[----:B------:R-:W-:Y:S05]  /*5400*/  BSYNC B1 ;  /* 0x0000000000017941 */ /* 0x000fea0003800000 */
.L_x_207:
[----:B------:R-:W-:Y:S01]  /*5410*/  @!P3 IMAD R45, R45, R154, R167 ;  /* 0x0000009a2d2db224 */ /* 0x000fe200078e02a7 */
[----:B------:R-:W-:Y:S04]  /*5420*/  BSSY B1, `(.L_x_209) ;  /* 0x0000006000017945 */ /* 0x000fe80003800000 */
[----:B------:R0:W-:Y:S01]  /*5430*/  @!P3 STG.E.U8 desc[UR36][R6.64+0x29], R45 ;  /* 0x0000292d0600b986 */ /* 0x0001e2000c101124 */
[----:B------:R-:W-:Y:S05]  /*5440*/  @P4 BRA `(.L_x_210) ;  /* 0x00000000000c4947 */ /* 0x000fea0003800000 */
[----:B------:R-:W5:Y:S02]  /*5450*/  LDG.E.U8 R156, desc[UR36][R10.64+0x28] ;  /* 0x000028240a9c7981 */ /* 0x000f64000c1e1100 */
[----:B-----5:R-:W-:-:S05]  /*5460*/  PRMT R12, R156, 0x8880, RZ ;  /* 0x000088809c0c7816 */ /* 0x020fca00000000ff */
[----:B------:R-:W-:-:S07]  /*5470*/  IMAD R167, R12, R155, RZ ;  /* 0x0000009b0ca77224 */ /* 0x000fce00078e02ff */
.L_x_210:
[----:B------:R-:W-:Y:S05]  /*5480*/  BSYNC B1 ;  /* 0x0000000000017941 */ /* 0x000fea0003800000 */
.L_x_209:
        /* <DEDUP_REMOVED lines=10> */
.L_x_212:
[----:B------:R-:W-:Y:S05]  /*5530*/  BSYNC B1 ;  /* 0x0000000000017941 */ /* 0x000fea0003800000 */
.L_x_211:
[----:B------:R-:W-:Y:S01]  /*5540*/  @!P1 IMAD R47, R47, R154, R167 ;  /* 0x0000009a2f2f9224 */ /* 0x000fe200078e02a7 */
[----:B------:R-:W-:Y:S04]  /*5550*/  BSSY B1, `(.L_x_213) ;  /* 0x0000006000017945 */ /* 0x000fe80003800000 */
[----:B------:R0:W-:Y:S01]  /*5560*/  @!P1 STG.E.U8 desc[UR36][R8.64+0x29], R47 ;  /* 0x0000292f08009986 */ /* 0x0001e2000c101124 */
[----:B------:R-:W-:Y:S05]  /*5570*/  @P3 BRA `(.L_x_214) ;  /* 0x00000000000c3947 */ /* 0x000fea0003800000 */
[----:B------:R-:W5:Y:S02]  /*5580*/  LDG.E.U8 R156, desc[UR36][R4.64+0x30] ;  /* 0x00003024049c7981 */ /* 0x000f64000c1e1100 */
[----:B-----5:R-:W-:-:S05]  /*5590*/  PRMT R12, R156, 0x8880, RZ ;  /* 0x000088809c0c7816 */ /* 0x020fca00000000ff */
[----:B------:R-:W-:-:S07]  /*55a0*/  IMAD R167, R12, R155, RZ ;  /* 0x0000009b0ca77224 */ /* 0x000fce00078e02ff */
.L_x_214:
[----:B------:R-:W-:Y:S05]  /*55b0*/  BSYNC B1 ;  /* 0x0000000000017941 */ /* 0x000fea0003800000 */
.L_x_213:
[----:B-1----:R-:W-:Y:S01]  /*55c0*/  @!P3 IMAD R3, R48, R154, R167 ;  /* 0x0000009a3003b224 */ /* 0x002fe200078e02a7 */
[----:B------:R-:W-:Y:S04]  /*55d0*/  BSSY B1, `(.L_x_215) ;  /* 0x0000006000017945 */ /* 0x000fe80003800000 */
[----:B------:R1:W-:Y:S01]  /*55e0*/  @!P3 STG.E.U8 desc[UR36][R6.64+0x30], R3 ;  /* 0x000030030600b986 */ /* 0x0003e2000c101124 */
[----:B------:R-:W-:Y:S05]  /*55f0*/  @P4 BRA `(.L_x_216) ;  /* 0x00000000000c4947 */ /* 0x000fea0003800000 */
[----:B------:R-:W5:Y:S02]  /*5600*/  LDG.E.U8 R156, desc[UR36][R4.64+0x31] ;  /* 0x00003124049c7981 */ /* 0x000f64000c1e1100 */
[----:B-----5:R-:W-:-:S05]  /*5610*/  PRMT R12, R156, 0x8880, RZ ;  /* 0x000088809c0c7816 */ /* 0x020fca00000000ff */
[----:B------:R-:W-:-:S07]  /*5620*/  IMAD R167, R12, R155, RZ ;  /* 0x0000009b0ca77224 */ /* 0x000fce00078e02ff */
.L_x_216:
[----:B------:R-:W-:Y:S05]  /*5630*/  BSYNC B1 ;  /* 0x0000000000017941 */ /* 0x000fea0003800000 */
.L_x_215:
        /* <DEDUP_REMOVED lines=10> */
.L_x_218:
[----:B------:R-:W-:Y:S05]  /*56e0*/  BSYNC B1 ;  /* 0x0000000000017941 */ /* 0x000fea0003800000 */
.L_x_217:
[----:B-1----:R-:W-:Y:S01]  /*56f0*/  @!P1 IMAD R3, R50, R154, R167 ;  /* 0x0000009a32039224 */ /* 0x002fe200078e02a7 */
[----:B------:R-:W-:Y:S04]  /*5700*/  BSSY B1, `(.L_x_219) ;  /* 0x0000006000017945 */ /* 0x000fe80003800000 */
[----:B------:R1:W-:Y:S01]  /*5710*/  @!P1 STG.E.U8 desc[UR36][R8.64+0x30], R3 ;  /* 0x0000300308009986 */ /* 0x0003e2000c101124 */
[----:B------:R-:W-:Y:S05]  /*5720*/  @P3 BRA `(.L_x_220) ;  /* 0x00000000000c3947 */ /* 0x000fea0003800000 */
[----:B------:R-:W5:Y:S02]  /*5730*/  LDG.E.U8 R156, desc[UR36][R10.64+0x31] ;  /* 0x000031240a9c7981 */ /* 0x000f64000c1e1100 */
[----:B-----5:R-:W-:-:S05]  /*5740*/  PRMT R12, R156, 0x8880, RZ ;  /* 0x000088809c0c7816 */ /* 0x020fca00000000ff */
[----:B------:R-:W-:-:S07]  /*5750*/  IMAD R167, R12, R155, RZ ;  /* 0x0000009b0ca77224 */ /* 0x000fce00078e02ff */
.L_x_220:
[----:B------:R-:W-:Y:S05]  /*5760*/  BSYNC B1 ;  /* 0x0000000000017941 */ /* 0x000fea0003800000 */
.L_x_219:
[----:B------:R-:W-:Y:S01]  /*5770*/  @!P3 IMAD R51, R51, R154, R167 ;  /* 0x0000009a3333b224 */ /* 0x000fe200078e02a7 */
[----:B------:R-:W-:Y:S04]  /*5780*/  BSSY B1, `(.L_x_221) ;  /* 0x0000006000017945 */ /* 0x000fe80003800000 */
[----:B------:R0:W-:Y:S01]  /*5790*/  @!P3 STG.E.U8 desc[UR36][R8.64+0x31], R51 ;  /* 0x000031330800b986 */ /* 0x0001e2000c101124 */
[----:B------:R-:W-:Y:S05]  /*57a0*/  @P4 BRA `(.L_x_222) ;  /* 0x00000000000c4947 */ /* 0x000fea0003800000 */
[----:B------:R-:W5:Y:S02]  /*57b0*/  LDG.E.U8 R156, desc[UR36][R4.64+0x38] ;  /* 0x00003824049c7981 */ /* 0x000f64000c1e1100 */
[----:B-----5:R-:W-:-:S05]  /*57c0*/  PRMT R12, R156, 0x8880, RZ ;  /* 0x000088809c0c7816 */ /* 0x020fca00000000ff */
[----:B------:R-:W-:-:S07]  /*57d0*/  IMAD R167, R12, R155, RZ ;  /* 0x0000009b0ca77224 */ /* 0x000fce00078e02ff */
.L_x_222:
[----:B------:R-:W-:Y:S05]  /*57e0*/  BSYNC B1 ;  /* 0x0000000000017941 */ /* 0x000fea0003800000 */
.L_x_221:
        /* <DEDUP_REMOVED lines=10> */
.L_x_224:
[----:B------:R-:W-:Y:S05]  /*5890*/  BSYNC B1 ;  /* 0x0000000000017941 */ /* 0x000fea0003800000 */
.L_x_223:
[----:B------:R-:W-:Y:S01]  /*58a0*/  @!P1 IMAD R53, R53, R154, R167 ;  /* 0x0000009a35359224 */ /* 0x000fe200078e02a7 */
[----:B------:R-:W-:Y:S04]  /*58b0*/  BSSY B1, `(.L_x_225) ;  /* 0x0000006000017945 */ /* 0x000fe80003800000 */
[----:B------:R0:W-:Y:S01]  /*58c0*/  @!P1 STG.E.U8 desc[UR36][R6.64+0x39], R53 ;  /* 0x0000393506009986 */ /* 0x0001e2000c101124 */
[----:B------:R-:W-:Y:S05]  /*58d0*/  @P3 BRA `(.L_x_226) ;  /* 0x00000000000c3947 */ /* 0x000fea0003800000 */
[----:B------:R-:W5:Y:S02]  /*58e0*/  LDG.E.U8 R156, desc[UR36][R10.64+0x38] ;  /* 0x000038240a9c7981 */ /* 0x000f64000c1e1100 */
[----:B-----5:R-:W-:-:S05]  /*58f0*/  PRMT R12, R156, 0x8880, RZ ;  /* 0x000088809c0c7816 */ /* 0x020fca00000000ff */
[----:B------:R-:W-:-:S07]  /*5900*/  IMAD R167, R12, R155, RZ ;  /* 0x0000009b0ca77224 */ /* 0x000fce00078e02ff */
.L_x_226:
[----:B------:R-:W-:Y:S05]  /*5910*/  BSYNC B1 ;  /* 0x0000000000017941 */ /* 0x000fea0003800000 */
.L_x_225:
[----:B-1----:R-:W-:Y:S01]  /*5920*/  @!P3 IMAD R3, R54, R154, R167 ;  /* 0x0000009a3603b224 */ /* 0x002fe200078e02a7 */
[----:B------:R-:W-:Y:S04]  /*5930*/  BSSY B1, `(.L_x_227) ;  /* 0x0000006000017945 */ /* 0x000fe80003800000 */
[----:B------:R1:W-:Y:S01]  /*5940*/  @!P3 STG.E.U8 desc[UR36][R8.64+0x38], R3 ;  /* 0x000038030800b986 */ /* 0x0003e2000c101124 */
[----:B------:R-:W-:Y:S05]  /*5950*/  @P4 BRA `(.L_x_228) ;  /* 0x00000000000c4947 */ /* 0x000fea0003800000 */
[----:B------:R-:W5:Y:S02]  /*5960*/  LDG.E.U8 R156, desc[UR36][R10.64+0x39] ;  /* 0x000039240a9c7981 */ /* 0x000f64000c1e1100 */
[----:B-----5:R-:W-:-:S05]  /*5970*/  PRMT R12, R156, 0x8880, RZ ;  /* 0x000088809c0c7816 */ /* 0x020fca00000000ff */
[----:B------:R-:W-:-:S07]  /*5980*/  IMAD R167, R12, R155, RZ ;  /* 0x0000009b0ca77224 */ /* 0x000fce00078e02ff */
.L_x_228:
[----:B------:R-:W-:Y:S05]  /*5990*/  BSYNC B1 ;  /* 0x0000000000017941 */ /* 0x000fea0003800000 */
.L_x_227:
        /* <DEDUP_REMOVED lines=10> */
.L_x_230:
[----:B------:R-:W-:Y:S05]  /*5a40*/  BSYNC B1 ;  /* 0x0000000000017941 */ /* 0x000fea0003800000 */
.L_x_229:
[----:B-1----:R-:W-:Y:S01]  /*5a50*/  @!P1 IMAD R3, R56, R154, R167 ;  /* 0x0000009a38039224 */ /* 0x002fe200078e02a7 */
[----:B------:R-:W-:Y:S04]  /*5a60*/  BSSY B1, `(.L_x_231) ;  /* 0x0000006000017945 */ /* 0x000fe80003800000 */
[----:B------:R1:W-:Y:S01]  /*5a70*/  @!P1 STG.E.U8 desc[UR36][R6.64+0x40], R3 ;  /* 0x0000400306009986 */ /* 0x0003e2000c101124 */
[----:B------:R-:W-:Y:S05]  /*5a80*/  @P3 BRA `(.L_x_232) ;  /* 0x00000000000c3947 */ /* 0x000fea0003800000 */
[----:B------:R-:W5:Y:S02]  /*5a90*/  LDG.E.U8 R156, desc[UR36][R4.64+0x41] ;  /* 0x00004124049c7981 */ /* 0x000f64000c1e1100 */
[----:B-----5:R-:W-:-:S05]  /*5aa0*/  PRMT R12, R156, 0x8880, RZ ;  /* 0x000088809c0c7816 */ /* 0x020fca00000000ff */
[----:B------:R-:W-:-:S07]  /*5ab0*/  IMAD R167, R12, R155, RZ ;  /* 0x0000009b0ca77224 */ /* 0x000fce00078e02ff */
.L_x_232:
[----:B------:R-:W-:Y:S05]  /*5ac0*/  BSYNC B1 ;  /* 0x0000000000017941 */ /* 0x000fea0003800000 */
.L_x_231:
[----:B------:R-:W-:Y:S01]  /*5ad0*/  @!P3 IMAD R57, R57, R154, R167 ;  /* 0x0000009a3939b224 */ /* 0x000fe200078e02a7 */
[----:B------:R-:W-:Y:S04]  /*5ae0*/  BSSY B1, `(.L_x_233) ;  /* 0x0000006000017945 */ /* 0x000fe80003800000 */
[----:B------:R0:W-:Y:S01]  /*5af0*/  @!P3 STG.E.U8 desc[UR36][R6.64+0x41], R57 ;  /* 0x000041390600b986 */ /* 0x0001e2000c101124 */
[----:B------:R-:W-:Y:S05]  /*5b00*/  @P4 BRA `(.L_x_234) ;  /* 0x00000000000c4947 */ /* 0x000fea0003800000 */
[----:B------:R-:W5:Y:S02]  /*5b10*/  LDG.E.U8 R156, desc[UR36][R10.64+0x40] ;  /* 0x000040240a9c7981 */ /* 0x000f64000c1e1100 */
[----:B-----5:R-:W-:-:S05]  /*5b20*/  PRMT R12, R156, 0x8880, RZ ;  /* 0x000088809c0c7816 */ /* 0x020fca00000000ff */
[----:B------:R-:W-:-:S07]  /*5b30*/  IMAD R167, R12, R155, RZ ;  /* 0x0000009b0ca77224 */ /* 0x000fce00078e02ff */
.L_x_234:
[----:B------:R-:W-:Y:S05]  /*5b40*/  BSYNC B1 ;  /* 0x0000000000017941 */ /* 0x000fea0003800000 */
.L_x_233:
        /* <DEDUP_REMOVED lines=10> */
.L_x_236:
[----:B------:R-:W-:Y:S05]  /*5bf0*/  BSYNC B1 ;  /* 0x0000000000017941 */ /* 0x000fea0003800000 */
.L_x_235:
[----:B------:R-:W-:Y:S01]  /*5c00*/  @!P1 IMAD R59, R59, R154, R167 ;  /* 0x0000009a3b3b9224 */ /* 0x000fe200078e02a7 */
[----:B------:R-:W-:Y:S04]  /*5c10*/  BSSY B1, `(.L_x_237) ;  /* 0x0000006000017945 */ /* 0x000fe80003800000 */
[----:B------:R0:W-:Y:S01]  /*5c20*/  @!P1 STG.E.U8 desc[UR36][R8.64+0x41], R59 ;  /* 0x0000413b08009986 */ /* 0x0001e2000c101124 */
[----:B------:R-:W-:Y:S05]  /*5c30*/  @P3 BRA `(.L_x_238) ;  /* 0x00000000000c3947 */ /* 0x000fea0003800000 */
[----:B------:R-:W5:Y:S02]  /*5c40*/  LDG.E.U8 R156, desc[UR36][R4.64+0x48] ;  /* 0x00004824049c7981 */ /* 0x000f64000c1e1100 */
[----:B-----5:R-:W-:-:S05]  /*5c50*/  PRMT R12, R156, 0x8880, RZ ;  /* 0x000088809c0c7816 */ /* 0x020fca00000000ff */
[----:B------:R-:W-:-:S07]  /*5c60*/  IMAD R167, R12, R155, RZ ;  /* 0x0000009b0ca77224 */ /* 0x000fce00078e02ff */
.L_x_238:
[----:B------:R-:W-:Y:S05]  /*5c70*/  BSYNC B1 ;  /* 0x0000000000017941 */ /* 0x000fea0003800000 */
.L_x_237:
[----:B-1----:R-:W-:Y:S01]  /*5c80*/  @!P3 IMAD R3, R60, R154, R167 ;  /* 0x0000009a3c03b224 */ /* 0x002fe200078e02a7 */
[----:B------:R-:W-:Y:S04]  /*5c90*/  BSSY B1, `(.L_x_239) ;  /* 0x0000006000017945 */ /* 0x000fe80003800000 */
[----:B------:R1:W-:Y:S01]  /*5ca0*/  @!P3 STG.E.U8 desc[UR36][R6.64+0x48], R3 ;  /* 0x000048030600b986 */ /* 0x0003e2000c101124 */
[----:B------:R-:W-:Y:S05]  /*5cb0*/  @P4 BRA `(.L_x_240) ;  /* 0x00000000000c4947 */ /* 0x000fea0003800000 */
[----:B------:R-:W5:Y:S02]  /*5cc0*/  LDG.E.U8 R156, desc[UR36][R4.64+0x49] ;  /* 0x00004924049c7981 */ /* 0x000f64000c1e1100 */
[----:B-----5:R-:W-:-:S05]  /*5cd0*/  PRMT R12, R156, 0x8880, RZ ;  /* 0x000088809c0c7816 */ /* 0x020fca00000000ff */
[----:B------:R-:W-:-:S07]  /*5ce0*/  IMAD R167, R12, R155, RZ ;  /* 0x0000009b0ca77224 */ /* 0x000fce00078e02ff */
.L_x_240:
[----:B------:R-:W-:Y:S05]  /*5cf0*/  BSYNC B1 ;  /* 0x0000000000017941 */ /* 0x000fea0003800000 */
.L_x_239:
        /* <DEDUP_REMOVED lines=10> */
.L_x_242:
[----:B------:R-:W-:Y:S05]  /*5da0*/  BSYNC B1 ;  /* 0x0000000000017941 */ /* 0x000fea0003800000 */
.L_x_241:
[----:B-1----:R-:W-:Y:S01]  /*5db0*/  @!P1 IMAD R3, R62, R154, R167 ;  /* 0x0000009a3e039224 */ /* 0x002fe200078e02a7 */
[----:B------:R-:W-:Y:S04]  /*5dc0*/  BSSY B1, `(.L_x_243) ;  /* 0x0000006000017945 */ /* 0x000fe80003800000 */
[----:B------:R1:W-:Y:S01]  /*5dd0*/  @!P1 STG.E.U8 desc[UR36][R8.64+0x48], R3 ;  /* 0x0000480308009986 */ /* 0x0003e2000c101124 */
[----:B------:R-:W-:Y:S05]  /*5de0*/  @P3 BRA `(.L_x_244) ;  /* 0x00000000000c3947 */ /* 0x000fea0003800000 */
[----:B------:R-:W5:Y:S02]  /*5df0*/  LDG.E.U8 R156, desc[UR36][R10.64+0x49] ;  /* 0x000049240a9c7981 */ /* 0x000f64000c1e1100 */
[----:B-----5:R-:W-:-:S05]  /*5e00*/  PRMT R12, R156, 0x8880, RZ ;  /* 0x000088809c0c7816 */ /* 0x020fca00000000ff */
[----:B------:R-:W-:-:S07]  /*5e10*/  IMAD R167, R12, R155, RZ ;  /* 0x0000009b0ca77224 */ /* 0x000fce00078e02ff */
.L_x_244:
[----:B------:R-:W-:Y:S05]  /*5e20*/  BSYNC B1 ;  /* 0x0000000000017941 */ /* 0x000fea0003800000 */
.L_x_243:
[----:B------:R-:W-:Y:S01]  /*5e30*/  @!P3 IMAD R63, R63, R154, R167 ;  /* 0x0000009a3f3fb224 */ /* 0x000fe200078e02a7 */
[----:B------:R-:W-:Y:S04]  /*5e40*/  BSSY B1, `(.L_x_245) ;  /* 0x0000006000017945 */ /* 0x000fe80003800000 */
[----:B------:R0:W-:Y:S01]  /*5e50*/  @!P3 STG.E.U8 desc[UR36][R8.64+0x49], R63 ;  /* 0x0000493f0800b986 */ /* 0x0001e2000c101124 */
[----:B------:R-:W-:Y:S05]  /*5e60*/  @P4 BRA `(.L_x_246) ;  /* 0x00000000000c4947 */ /* 0x000fea0003800000 */
[----:B------:R-:W5:Y:S02]  /*5e70*/  LDG.E.U8 R156, desc[UR36][R4.64+0x50] ;  /* 0x00005024049c7981 */ /* 0x000f64000c1e1100 */
[----:B-----5:R-:W-:-:S05]  /*5e80*/  PRMT R12, R156, 0x8880, RZ ;  /* 0x000088809c0c7816 */ /* 0x020fca00000000ff */
[----:B------:R-:W-:-:S07]  /*5e90*/  IMAD R167, R12, R155, RZ ;  /* 0x0000009b0ca77224 */ /* 0x000fce00078e02ff */
.L_x_246:
[----:B------:R-:W-:Y:S05]  /*5ea0*/  BSYNC B1 ;  /* 0x0000000000017941 */ /* 0x000fea0003800000 */
.L_x_245:
        /* <DEDUP_REMOVED lines=10> */
.L_x_248:
[----:B------:R-:W-:Y:S05]  /*5f50*/  BSYNC B1 ;  /* 0x0000000000017941 */ /* 0x000fea0003800000 */
.L_x_247:
[----:B------:R-:W-:Y:S01]  /*5f60*/  @!P1 IMAD R65, R65, R154, R167 ;  /* 0x0000009a41419224 */ /* 0x000fe200078e02a7 */
[----:B------:R-:W-:Y:S04]  /*5f70*/  BSSY B1, `(.L_x_249) ;  /* 0x0000006000017945 */ /* 0x000fe80003800000 */
[----:B------:R0:W-:Y:S01]  /*5f80*/  @!P1 STG.E.U8 desc[UR36][R6.64+0x51], R65 ;  /* 0x0000514106009986 */ /* 0x0001e2000c101124 */
[----:B------:R-:W-:Y:S05]  /*5f90*/  @P3 BRA `(.L_x_250) ;  /* 0x00000000000c3947 */ /* 0x000fea0003800000 */
[----:B------:R-:W5:Y:S02]  /*5fa0*/  LDG.E.U8 R156, desc[UR36][R10.64+0x50] ;  /* 0x000050240a9c7981 */ /* 0x000f64000c1e1100 */
[----:B-----5:R-:W-:-:S05]  /*5fb0*/  PRMT R12, R156, 0x8880, RZ ;  /* 0x000088809c0c7816 */ /* 0x020fca00000000ff */
[----:B------:R-:W-:-:S07]  /*5fc0*/  IMAD R167, R12, R155, RZ ;  /* 0x0000009b0ca77224 */ /* 0x000fce00078e02ff */
.L_x_250:
[----:B------:R-:W-:Y:S05]  /*5fd0*/  BSYNC B1 ;  /* 0x0000000000017941 */ /* 0x000fea0003800000 */
.L_x_249:
[----:B-1----:R-:W-:Y:S01]  /*5fe0*/  @!P3 IMAD R3, R66, R154, R167 ;  /* 0x0000009a4203b224 */ /* 0x002fe200078e02a7 */
[----:B------:R-:W-:Y:S04]  /*5ff0*/  BSSY B1, `(.L_x_251) ;  /* 0x0000006000017945 */ /* 0x000fe80003800000 */
[----:B------:R1:W-:Y:S01]  /*6000*/  @!P3 STG.E.U8 desc[UR36][R8.64+0x50], R3 ;  /* 0x000050030800b986 */ /* 0x0003e2000c101124 */
[----:B------:R-:W-:Y:S05]  /*6010*/  @P4 BRA `(.L_x_252) ;  /* 0x00000000000c4947 */ /* 0x000fea0003800000 */
[----:B------:R-:W5:Y:S02]  /*6020*/  LDG.E.U8 R156, desc[UR36][R10.64+0x51] ;  /* 0x000051240a9c7981 */ /* 0x000f64000c1e1100 */
[----:B-----5:R-:W-:-:S05]  /*6030*/  PRMT R12, R156, 0x8880, RZ ;  /* 0x000088809c0c7816 */ /* 0x020fca00000000ff */
[----:B------:R-:W-:-:S07]  /*6040*/  IMAD R167, R12, R155, RZ ;  /* 0x0000009b0ca77224 */ /* 0x000fce00078e02ff */
.L_x_252:
[----:B------:R-:W-:Y:S05]  /*6050*/  BSYNC B1 ;  /* 0x0000000000017941 */ /* 0x000fea0003800000 */
.L_x_251:
        /* <DEDUP_REMOVED lines=10> */
.L_x_254:
[----:B------:R-:W-:Y:S05]  /*6100*/  BSYNC B1 ;  /* 0x0000000000017941 */ /* 0x000fea0003800000 */
.L_x_253:
[----:B-1----:R-:W-:Y:S01]  /*6110*/  @!P1 IMAD R3, R68, R154, R167 ;  /* 0x0000009a44039224 */ /* 0x002fe200078e02a7 */
[----:B------:R-:W-:Y:S04]  /*6120*/  BSSY B1, `(.L_x_255) ;  /* 0x0000006000017945 */ /* 0x000fe80003800000 */
[----:B------:R1:W-:Y:S01]  /*6130*/  @!P1 STG.E.U8 desc[UR36][R6.64+0x58], R3 ;  /* 0x0000580306009986 */ /* 0x0003e2000c101124 */
[----:B------:R-:W-:Y:S05]  /*6140*/  @P3 BRA `(.L_x_256) ;  /* 0x00000000000c3947 */ /* 0x000fea0003800000 */
[----:B------:R-:W5:Y:S02]  /*6150*/  LDG.E.U8 R156, desc[UR36][R4.64+0x59] ;  /* 0x00005924049c7981 */ /* 0x000f64000c1e1100 */
[----:B-----5:R-:W-:-:S05]  /*6160*/  PRMT R12, R156, 0x8880, RZ ;  /* 0x000088809c0c7816 */ /* 0x020fca00000000ff */
[----:B------:R-:W-:-:S07]  /*6170*/  IMAD R167, R12, R155, RZ ;  /* 0x0000009b0ca77224 */ /* 0x000fce00078e02ff */
.L_x_256:
[----:B------:R-:W-:Y:S05]  /*6180*/  BSYNC B1 ;  /* 0x0000000000017941 */ /* 0x000fea0003800000 */
.L_x_255:
[----:B------:R-:W-:Y:S01]  /*6190*/  @!P3 IMAD R69, R69, R154, R167 ;  /* 0x0000009a4545b224 */ /* 0x000fe200078e02a7 */
[----:B------:R-:W-:Y:S04]  /*61a0*/  BSSY B1, `(.L_x_257) ;  /* 0x0000006000017945 */ /* 0x000fe80003800000 */
[----:B------:R0:W-:Y:S01]  /*61b0*/  @!P3 STG.E.U8 desc[UR36][R6.64+0x59], R69 ;  /* 0x000059450600b986 */ /* 0x0001e2000c101124 */
[----:B------:R-:W-:Y:S05]  /*61c0*/  @P4 BRA `(.L_x_258) ;  /* 0x00000000000c4947 */ /* 0x000fea0003800000 */
[----:B------:R-:W5:Y:S02]  /*61d0*/  LDG.E.U8 R156, desc[UR36][R10.64+0x58] ;  /* 0x000058240a9c7981 */ /* 0x000f64000c1e1100 */
[----:B-----5:R-:W-:-:S05]  /*61e0*/  PRMT R12, R156, 0x8880, RZ ;  /* 0x000088809c0c7816 */ /* 0x020fca00000000ff */
[----:B------:R-:W-:-:S07]  /*61f0*/  IMAD R167, R12, R155, RZ ;  /* 0x0000009b0ca77224 */ /* 0x000fce00078e02ff */
.L_x_258:
[----:B------:R-:W-:Y:S05]  /*6200*/  BSYNC B1 ;  /* 0x0000000000017941 */ /* 0x000fea0003800000 */
.L_x_257:
        /* <DEDUP_REMOVED lines=10> */
.L_x_260:
[----:B------:R-:W-:Y:S05]  /*62b0*/  BSYNC B1 ;  /* 0x0000000000017941 */ /* 0x000fea0003800000 */
.L_x_259:
[----:B------:R-:W-:Y:S01]  /*62c0*/  @!P1 IMAD R71, R71, R154, R167 ;  /* 0x0000009a47479224 */ /* 0x000fe200078e02a7 */
[----:B------:R-:W-:Y:S04]  /*62d0*/  BSSY B1, `(.L_x_261) ;  /* 0x0000006000017945 */ /* 0x000fe80003800000 */
[----:B------:R0:W-:Y:S01]  /*62e0*/  @!P1 STG.E.U8 desc[UR36][R8.64+0x59], R71 ;  /* 0x0000594708009986 */ /* 0x0001e2000c101124 */
[----:B------:R-:W-:Y:S05]  /*62f0*/  @P3 BRA `(.L_x_262) ;  /* 0x00000000000c3947 */ /* 0x000fea0003800000 */
[----:B------:R-:W5:Y:S02]  /*6300*/  LDG.E.U8 R156, desc[UR36][R4.64+0x60] ;  /* 0x00006024049c7981 */ /* 0x000f64000c1e1100 */
[----:B-----5:R-:W-:-:S05]  /*6310*/  PRMT R12, R156, 0x8880, RZ ;  /* 0x000088809c0c7816 */ /* 0x020fca00000000ff */
[----:B------:R-:W-:-:S07]  /*6320*/  IMAD R167, R12, R155, RZ ;  /* 0x0000009b0ca77224 */ /* 0x000fce00078e02ff */
.L_x_262:
[----:B------:R-:W-:Y:S05]  /*6330*/  BSYNC B1 ;  /* 0x0000000000017941 */ /* 0x000fea0003800000 */
.L_x_261:
[----:B-1----:R-:W-:Y:S01]  /*6340*/  @!P3 IMAD R3, R72, R154, R167 ;  /* 0x0000009a4803b224 */ /* 0x002fe200078e02a7 */
[----:B------:R-:W-:Y:S04]  /*6350*/  BSSY B1, `(.L_x_263) ;  /* 0x0000006000017945 */ /* 0x000fe80003800000 */
[----:B------:R1:W-:Y:S01]  /*6360*/  @!P3 STG.E.U8 desc[UR36][R6.64+0x60], R3 ;  /* 0x000060030600b986 */ /* 0x0003e2000c101124 */
[----:B------:R-:W-:Y:S05]  /*6370*/  @P4 BRA `(.L_x_264) ;  /* 0x00000000000c4947 */ /* 0x000fea0003800000 */
[----:B------:R-:W5:Y:S02]  /*6380*/  LDG.E.U8 R156, desc[UR36][R4.64+0x61] ;  /* 0x00006124049c7981 */ /* 0x000f64000c1e1100 */
[----:B-----5:R-:W-:-:S05]  /*6390*/  PRMT R12, R156, 0x8880, RZ ;  /* 0x000088809c0c7816 */ /* 0x020fca00000000ff */
[----:B------:R-:W-:-:S07]  /*63a0*/  IMAD R167, R12, R155, RZ ;  /* 0x0000009b0ca77224 */ /* 0x000fce00078e02ff */
.L_x_264:
[----:B------:R-:W-:Y:S05]  /*63b0*/  BSYNC B1 ;  /* 0x0000000000017941 */ /* 0x000fea0003800000 */
.L_x_263:
        /* <DEDUP_REMOVED lines=10> */
.L_x_266:
[----:B------:R-:W-:Y:S05]  /*6460*/  BSYNC B1 ;  /* 0x0000000000017941 */ /* 0x000fea0003800000 */
.L_x_265:
[----:B-1----:R-:W-:Y:S01]  /*6470*/  @!P1 IMAD R3, R74, R154, R167 ;  /* 0x0000009a4a039224 */ /* 0x002fe200078e02a7 */
[----:B------:R-:W-:Y:S04]  /*6480*/  BSSY B1, `(.L_x_267) ;  /* 0x0000006000017945 */ /* 0x000fe80003800000 */
[----:B------:R1:W-:Y:S01]  /*6490*/  @!P1 STG.E.U8 desc[UR36][R8.64+0x60], R3 ;  /* 0x0000600308009986 */ /* 0x0003e2000c101124 */
[----:B------:R-:W-:Y:S05]  /*64a0*/  @P3 BRA `(.L_x_268) ;  /* 0x00000000000c3947 */ /* 0x000fea0003800000 */
[----:B------:R-:W5:Y:S02]  /*64b0*/  LDG.E.U8 R156, desc[UR36][R10.64+0x61] ;  /* 0x000061240a9c7981 */ /* 0x000f64000c1e1100 */
[----:B-----5:R-:W-:-:S05]  /*64c0*/  PRMT R12, R156, 0x8880, RZ ;  /* 0x000088809c0c7816 */ /* 0x020fca00000000ff */
[----:B------:R-:W-:-:S07]  /*64d0*/  IMAD R167, R12, R155, RZ ;  /* 0x0000009b0ca77224 */ /* 0x000fce00078e02ff */
.L_x_268:
[----:B------:R-:W-:Y:S05]  /*64e0*/  BSYNC B1 ;  /* 0x0000000000017941 */ /* 0x000fea0003800000 */
.L_x_267:
[----:B------:R-:W-:Y:S01]  /*64f0*/  @!P3 IMAD R75, R75, R154, R167 ;  /* 0x0000009a4b4bb224 */ /* 0x000fe200078e02a7 */
[----:B------:R-:W-:Y:S04]  /*6500*/  BSSY B1, `(.L_x_269) ;  /* 0x0000006000017945 */ /* 0x000fe80003800000 */
[----:B------:R0:W-:Y:S01]  /*6510*/  @!P3 STG.E.U8 desc[UR36][R8.64+0x61], R75 ;  /* 0x0000614b0800b986 */ /* 0x0001e2000c101124 */
[----:B------:R-:W-:Y:S05]  /*6520*/  @P4 BRA `(.L_x_270) ;  /* 0x00000000000c4947 */ /* 0x000fea0003800000 */
[----:B------:R-:W5:Y:S02]  /*6530*/  LDG.E.U8 R156, desc[UR36][R4.64+0x68] ;  /* 0x00006824049c7981 */ /* 0x000f64000c1e1100 */
[----:B-----5:R-:W-:-:S05]  /*6540*/  PRMT R12, R156, 0x8880, RZ ;  /* 0x000088809c0c7816 */ /* 0x020fca00000000ff */
[----:B------:R-:W-:-:S07]  /*6550*/  IMAD R167, R12, R155, RZ ;  /* 0x0000009b0ca77224 */ /* 0x000fce00078e02ff */
.L_x_270:
[----:B------:R-:W-:Y:S05]  /*6560*/  BSYNC B1 ;  /* 0x0000000000017941 */ /* 0x000fea0003800000 */
.L_x_269:
        /* <DEDUP_REMOVED lines=10> */
.L_x_272:
[----:B------:R-:W-:Y:S05]  /*6610*/  BSYNC B1 ;  /* 0x0000000000017941 */ /* 0x000fea0003800000 */
.L_x_271:
[----:B------:R-:W-:Y:S01]  /*6620*/  @!P1 IMAD R77, R77, R154, R167 ;  /* 0x0000009a4d4d9224 */ /* 0x000fe200078e02a7 */
[----:B------:R-:W-:Y:S04]  /*6630*/  BSSY B1, `(.L_x_273) ;  /* 0x0000006000017945 */ /* 0x000fe80003800000 */
[----:B------:R0:W-:Y:S01]  /*6640*/  @!P1 STG.E.U8 desc[UR36][R6.64+0x69], R77 ;  /* 0x0000694d06009986 */ /* 0x0001e2000c101124 */
[----:B------:R-:W-:Y:S05]  /*6650*/  @P3 BRA `(.L_x_274) ;  /* 0x00000000000c3947 */ /* 0x000fea0003800000 */
[----:B------:R-:W5:Y:S02]  /*6660*/  LDG.E.U8 R156, desc[UR36][R10.64+0x68] ;  /* 0x000068240a9c7981 */ /* 0x000f64000c1e1100 */
[----:B-----5:R-:W-:-:S05]  /*6670*/  PRMT R12, R156, 0x8880, RZ ;  /* 0x000088809c0c7816 */ /* 0x020fca00000000ff */
[----:B------:R-:W-:-:S07]  /*6680*/  IMAD R167, R12, R155, RZ ;  /* 0x0000009b0ca77224 */ /* 0x000fce00078e02ff */
.L_x_274:
[----:B------:R-:W-:Y:S05]  /*6690*/  BSYNC B1 ;  /* 0x0000000000017941 */ /* 0x000fea0003800000 */
.L_x_273:
[----:B-1----:R-:W-:Y:S01]  /*66a0*/  @!P3 IMAD R3, R78, R154, R167 ;  /* 0x0000009a4e03b224 */ /* 0x002fe200078e02a7 */
[----:B------:R-:W-:Y:S04]  /*66b0*/  BSSY B1, `(.L_x_275) ;  /* 0x0000006000017945 */ /* 0x000fe80003800000 */
[----:B------:R1:W-:Y:S01]  /*66c0*/  @!P3 STG.E.U8 desc[UR36][R8.64+0x68], R3 ;  /* 0x000068030800b986 */ /* 0x0003e2000c101124 */
[----:B------:R-:W-:Y:S05]  /*66d0*/  @P4 BRA `(.L_x_276) ;  /* 0x00000000000c4947 */ /* 0x000fea0003800000 */
[----:B------:R-:W5:Y:S02]  /*66e0*/  LDG.E.U8 R156, desc[UR36][R10.64+0x69] ;  /* 0x000069240a9c7981 */ /* 0x000f64000c1e1100 */
[----:B-----5:R-:W-:-:S05]  /*66f0*/  PRMT R12, R156, 0x8880, RZ ;  /* 0x000088809c0c7816 */ /* 0x020fca00000000ff */
[----:B------:R-:W-:-:S07]  /*6700*/  IMAD R167, R12, R155, RZ ;  /* 0x0000009b0ca77224 */ /* 0x000fce00078e02ff */
.L_x_276:
[----:B------:R-:W-:Y:S05]  /*6710*/  BSYNC B1 ;  /* 0x0000000000017941 */ /* 0x000fea0003800000 */
.L_x_275:
        /* <DEDUP_REMOVED lines=10> */
.L_x_278:
[----:B------:R-:W-:Y:S05]  /*67c0*/  BSYNC B1 ;  /* 0x0000000000017941 */ /* 0x000fea0003800000 */
.L_x_277:
[----:B-1----:R-:W-:Y:S01]  /*67d0*/  @!P1 IMAD R3, R80, R154, R167 ;  /* 0x0000009a50039224 */ /* 0x002fe200078e02a7 */
[----:B------:R-:W-:Y:S04]  /*67e0*/  BSSY B1, `(.L_x_279) ;  /* 0x0000006000017945 */ /* 0x000fe80003800000 */
[----:B------:R1:W-:Y:S01]  /*67f0*/  @!P1 STG.E.U8 desc[UR36][R6.64+0x70], R3 ;  /* 0x0000700306009986 */ /* 0x0003e2000c101124 */
[----:B------:R-:W-:Y:S05]  /*6800*/  @P3 BRA `(.L_x_280) ;  /* 0x00000000000c3947 */ /* 0x000fea0003800000 */
[----:B------:R-:W5:Y:S02]  /*6810*/  LDG.E.U8 R156, desc[UR36][R4.64+0x71] ;  /* 0x00007124049c7981 */ /* 0x000f64000c1e1100 */
[----:B-----5:R-:W-:-:S05]  /*6820*/  PRMT R12, R156, 0x8880, RZ ;  /* 0x000088809c0c7816 */ /* 0x020fca00000000ff */
[----:B------:R-:W-:-:S07]  /*6830*/  IMAD R167, R12, R155, RZ ;  /* 0x0000009b0ca77224 */ /* 0x000fce00078e02ff */
.L_x_280:
[----:B------:R-:W-:Y:S05]  /*6840*/  BSYNC B1 ;  /* 0x0000000000017941 */ /* 0x000fea0003800000 */
.L_x_279:
[----:B------:R-:W-:Y:S01]  /*6850*/  @!P3 IMAD R81, R81, R154, R167 ;  /* 0x0000009a5151b224 */ /* 0x000fe200078e02a7 */
[----:B------:R-:W-:Y:S04]  /*6860*/  BSSY B1, `(.L_x_281) ;  /* 0x0000006000017945 */ /* 0x000fe80003800000 */
[----:B------:R0:W-:Y:S01]  /*6870*/  @!P3 STG.E.U8 desc[UR36][R6.64+0x71], R81 ;  /* 0x000071510600b986 */ /* 0x0001e2000c101124 */
[----:B------:R-:W-:Y:S05]  /*6880*/  @P4 BRA `(.L_x_282) ;  /* 0x00000000000c4947 */ /* 0x000fea0003800000 */
[----:B------:R-:W5:Y:S02]  /*6890*/  LDG.E.U8 R156, desc[UR36][R10.64+0x70] ;  /* 0x000070240a9c7981 */ /* 0x000f64000c1e1100 */
[----:B-----5:R-:W-:-:S05]  /*68a0*/  PRMT R12, R156, 0x8880, RZ ;  /* 0x000088809c0c7816 */ /* 0x020fca00000000ff */
[----:B------:R-:W-:-:S07]  /*68b0*/  IMAD R167, R12, R155, RZ ;  /* 0x0000009b0ca77224 */ /* 0x000fce00078e02ff */
.L_x_282:
[----:B------:R-:W-:Y:S05]  /*68c0*/  BSYNC B1 ;  /* 0x0000000000017941 */ /* 0x000fea0003800000 */
.L_x_281:
[----:B------:R-:W-:Y:S01]  /*68d0*/  ISETP.LT.OR P1, PT, R164, 0x72, !P0 ;  /* 0x00000072a400780c */ /* 0x000fe20004721670 */
[----:B-1----:R-:W-:Y:S01]  /*68e0*/  @!P4 IMAD R3, R82, R154, R167 ;  /* 0x0000009a5203c224 */ /* 0x002fe200078e02a7 */
[----:B------:R-:W-:Y:S01]  /*68f0*/  BSSY B1, `(.L_x_283) ;  /* 0x0000009000017945 */ /* 0x000fe20003800000 */
[C---:B------:R-:W-:Y:S02]  /*6900*/  ISETP.LT.OR P3, PT, R164.reuse, 0x79, !P2 ;  /* 0x00000079a400780c */ /* 0x040fe40005761670 */
[C---:B------:R-:W-:Y:S01]  /*6910*/  ISETP.LT.OR P2, PT, R164.reuse, 0x7a, !P2 ;  /* 0x0000007aa400780c */ /* 0x040fe20005741670 */
[----:B------:R1:W-:Y:S01]  /*6920*/  @!P4 STG.E.U8 desc[UR36][R8.64+0x70], R3 ;  /* 0x000070030800c986 */ /* 0x0003e2000c101124 */
[----:B------:R-:W-:-:S06]  /*6930*/  ISETP.LT.OR P4, PT, R164, 0x79, !P0 ;  /* 0x00000079a400780c */ /* 0x000fcc0004781670 */
[----:B------:R-:W-:Y:S07]  /*6940*/  @P1 BRA `(.L_x_284) ;  /* 0x00000000000c1947 */ /* 0x000fee0003800000 */
[----:B------:R-:W5:Y:S02]  /*6950*/  LDG.E.U8 R156, desc[UR36][R10.64+0x71] ;  /* 0x000071240a9c7981 */ /* 0x000f64000c1e1100 */
[----:B-----5:R-:W-:-:S05]  /*6960*/  PRMT R12, R156, 0x8880, RZ ;  /* 0x000088809c0c7816 */ /* 0x020fca00000000ff */
[----:B------:R-:W-:-:S07]  /*6970*/  IMAD R167, R12, R155, RZ ;  /* 0x0000009b0ca77224 */ /* 0x000fce00078e02ff */
.L_x_284:
[----:B------:R-:W-:Y:S05]  /*6980*/  BSYNC B1 ;  /* 0x0000000000017941 */ /* 0x000fea0003800000 */
.L_x_283:
[----:B------:R-:W-:Y:S01]  /*6990*/  @!P1 IMAD R83, R83, R154, R167 ;  /* 0x0000009a53539224 */ /* 0x000fe200078e02a7 */
[----:B------:R-:W-:Y:S04]  /*69a0*/  BSSY B1, `(.L_x_285) ;  /* 0x0000006000017945 */ /* 0x000fe80003800000 */
[----:B------:R0:W-:Y:S01]  /*69b0*/  @!P1 STG.E.U8 desc[UR36][R8.64+0x71], R83 ;  /* 0x0000715308009986 */ /* 0x0001e2000c101124 */
[----:B------:R-:W-:Y:S05]  /*69c0*/  @P3 BRA `(.L_x_286) ;  /* 0x00000000000c3947 */ /* 0x000fea0003800000 */
[----:B------:R-:W5:Y:S02]  /*69d0*/  LDG.E.U8 R156, desc[UR36][R4.64+0x78] ;  /* 0x00007824049c7981 */ /* 0x000f64000c1e1100 */
[----:B-----5:R-:W-:-:S05]  /*69e0*/  PRMT R12, R156, 0x8880, RZ ;  /* 0x000088809c0c7816 */ /* 0x020fca00000000ff */
[----:B------:R-:W-:-:S07]  /*69f0*/  IMAD R167, R12, R155, RZ ;  /* 0x0000009b0ca77224 */ /* 0x000fce00078e02ff */
.L_x_286:
[----:B------:R-:W-:Y:S05]  /*6a00*/  BSYNC B1 ;  /* 0x0000000000017941 */ /* 0x000fea0003800000 */
.L_x_285:
[----:B-1----:R-:W-:Y:S01]  /*6a10*/  @!P3 IMAD R3, R84, R154, R167 ;  /* 0x0000009a5403b224 */ /* 0x002fe200078e02a7 */
[----:B------:R-:W-:Y:S04]  /*6a20*/  BSSY B1, `(.L_x_287) ;  /* 0x0000006000017945 */ /* 0x000fe80003800000 */
[----:B------:R1:W-:Y:S01]  /*6a30*/  @!P3 STG.E.U8 desc[UR36][R6.64+0x78], R3 ;  /* 0x000078030600b986 */ /* 0x0003e2000c101124 */
[----:B------:R-:W-:Y:S05]  /*6a40*/  @P2 BRA `(.L_x_288) ;  /* 0x00000000000c2947 */ /* 0x000fea0003800000 */
[----:B------:R-:W5:Y:S02]  /*6a50*/  LDG.E.U8 R156, desc[UR36][R4.64+0x79] ;  /* 0x00007924049c7981 */ /* 0x000f64000c1e1100 */
[----:B-----5:R-:W-:-:S05]  /*6a60*/  PRMT R12, R156, 0x8880, RZ ;  /* 0x000088809c0c7816 */ /* 0x020fca00000000ff */
[----:B------:R-:W-:-:S07]  /*6a70*/  IMAD R167, R12, R155, RZ ;  /* 0x0000009b0ca77224 */ /* 0x000fce00078e02ff */
.L_x_288:
[----:B------:R-:W-:Y:S05]  /*6a80*/  BSYNC B1 ;  /* 0x0000000000017941 */ /* 0x000fea0003800000 */
.L_x_287:
[----:B------:R-:W-:Y:S01]  /*6a90*/  @!P2 IMAD R85, R85, R154, R167 ;  /* 0x0000009a5555a224 */ /* 0x000fe200078e02a7 */
[----:B------:R-:W-:Y:S04]  /*6aa0*/  BSSY B1, `(.L_x_289) ;  /* 0x0000006000017945 */ /* 0x000fe80003800000 */
[----:B------:R0:W-:Y:S01]  /*6ab0*/  @!P2 STG.E.U8 desc[UR36][R6.64+0x79], R85 ;  /* 0x000079550600a986 */ /* 0x0001e2000c101124 */
[----:B------:R-:W-:Y:S05]  /*6ac0*/  @P4 BRA `(.L_x_290) ;  /* 0x00000000000c4947 */ /* 0x000fea0003800000 */
[----:B------:R-:W5:Y:S02]  /*6ad0*/  LDG.E.U8 R156, desc[UR36][R10.64+0x78] ;  /* 0x000078240a9c7981 */ /* 0x000f64000c1e1100 */
[----:B-----5:R-:W-:-:S05]  /*6ae0*/  PRMT R4, R156, 0x8880, RZ ;  /* 0x000088809c047816 */ /* 0x020fca00000000ff */
[----:B------:R-:W-:-:S07]  /*6af0*/  IMAD R167, R4, R155, RZ ;  /* 0x0000009b04a77224 */ /* 0x000fce00078e02ff */
.L_x_290:
[----:B------:R-:W-:Y:S05]  /*6b00*/  BSYNC B1 ;  /* 0x0000000000017941 */ /* 0x000fea0003800000 */
.L_x_289:
[----:B-1----:R-:W-:Y:S01]  /*6b10*/  @!P4 IMAD R3, R86, R154, R167 ;  /* 0x0000009a5603c224 */ /* 0x002fe200078e02a7 */
[----:B------:R-:W-:Y:S01]  /*6b20*/  ISETP.LT.OR P0, PT, R164, 0x7a, !P0 ;  /* 0x0000007aa400780c */ /* 0x000fe20004701670 */
[----:B------:R-:W-:Y:S03]  /*6b30*/  BSSY B1, `(.L_x_291) ;  /* 0x0000006000017945 */ /* 0x000fe60003800000 */
[----:B------:R1:W-:Y:S09]  /*6b40*/  @!P4 STG.E.U8 desc[UR36][R8.64+0x78], R3 ;  /* 0x000078030800c986 */ /* 0x0003f2000c101124 */
[----:B------:R-:W-:Y:S05]  /*6b50*/  @P0 BRA `(.L_x_292) ;  /* 0x00000000000c0947 */ /* 0x000fea0003800000 */
[----:B------:R-:W5:Y:S02]  /*6b60*/  LDG.E.U8 R156, desc[UR36][R10.64+0x79] ;  /* 0x000079240a9c7981 */ /* 0x000f64000c1e1100 */
[----:B-----5:R-:W-:-:S05]  /*6b70*/  PRMT R4, R156, 0x8880, RZ ;  /* 0x000088809c047816 */ /* 0x020fca00000000ff */
[----:B------:R-:W-:-:S07]  /*6b80*/  IMAD R167, R4, R155, RZ ;  /* 0x0000009b04a77224 */ /* 0x000fce00078e02ff */
.L_x_292:
[----:B------:R-:W-:Y:S05]  /*6b90*/  BSYNC B1 ;  /* 0x0000000000017941 */ /* 0x000fea0003800000 */
.L_x_291:
[----:B------:R-:W-:Y:S01]  /*6ba0*/  IMAD R87, R87, R154, R167 ;  /* 0x0000009a57577224 */ /* 0x000fe200078e02a7 */
[----:B------:R-:W-:Y:S06]  /*6bb0*/  @P0 BRA `(.L_x_293) ;  /* 0x0000001800180947 */ /* 0x000fec0003800000 */
[----:B------:R0:W-:Y:S01]  /*6bc0*/  STG.E.U8 desc[UR36][R8.64+0x79], R87 ;  /* 0x0000795708007986 */ /* 0x0001e2000c101124 */
[----:B------:R-:W-:Y:S05]  /*6bd0*/  BRA `(.L_x_293) ;  /* 0x0000001800107947 */ /* 0x000fea0003800000 */
.L_x_36:
[C---:B------:R-:W-:Y:S02]  /*6be0*/  ISETP.GE.AND P2, PT, R3.reuse, 0x1, PT ;  /* 0x000000010300780c */ /* 0x040fe40003f46270 */
[----:B------:R-:W-:Y:S02]  /*6bf0*/  ISETP.GE.AND P0, PT, R3, 0x9, PT ;  /* 0x000000090300780c */ /* 0x000fe40003f06270 */
[C---:B------:R-:W-:Y:S02]  /*6c00*/  ISETP.LT.OR P3, PT, R164.reuse, 0x1, !P2 ;  /* 0x00000001a400780c */ /* 0x040fe40005761670 */
[C---:B------:R-:W-:Y:S02]  /*6c10*/  ISETP.LT.OR P4, PT, R164.reuse, 0x2, !P2 ;  /* 0x00000002a400780c */ /* 0x040fe40005781670 */
[----:B------:R-:W-:-:S09]  /*6c20*/  ISETP.LT.OR P1, PT, R164, 0x1, !P0 ;  /* 0x00000001a400780c */ /* 0x000fd20004721670 */
[-C--:B------:R-:W-:Y:S02]  /*6c30*/  @!P3 IMAD R5, R88, R154.reuse, RZ ;  /* 0x0000009a5805b224 */ /* 0x080fe400078e02ff */
[-C--:B------:R-:W-:Y:S02]  /*6c40*/  @!P4 IMAD R89, R89, R154.reuse, RZ ;  /* 0x0000009a5959c224 */ /* 0x080fe400078e02ff */
[----:B------:R-:W-:Y:S01]  /*6c50*/  @!P1 IMAD R11, R90, R154, RZ ;  /* 0x0000009a5a0b9224 */ /* 0x000fe200078e02ff */
[----:B------:R0:W-:Y:S01]  /*6c60*/  @!P3 STG.E.U8 desc[UR36][R158.64], R5 ;  /* 0x000000059e00b986 */ /* 0x0001e2000c101124 */
[----:B------:R-:W-:-:S03]  /*6c70*/  ISETP.LT.OR P3, PT, R164, 0x2, !P0 ;  /* 0x00000002a400780c */ /* 0x000fc60004761670 */
[----:B------:R-:W-:Y:S01]  /*6c80*/  @!P4 STG.E.U8 desc[UR36][R158.64+0x1], R89 ;  /* 0x000001599e00c986 */ /* 0x000fe2000c101124 */
[----:B------:R-:W-:-:S03]  /*6c90*/  ISETP.LT.OR P4, PT, R164, 0x9, !P2 ;  /* 0x00000009a400780c */ /* 0x000fc60005781670 */
[----:B------:R1:W-:Y:S01]  /*6ca0*/  @!P1 STG.E.U8 desc[UR36][R12.64], R11 ;  /* 0x0000000b0c009986 */ /* 0x0003e2000c101124 */
[----:B------:R-:W-:-:S05]  /*6cb0*/  ISETP.LT.OR P1, PT, R164, 0xa, !P2 ;  /* 0x0000000aa400780c */ /* 0x000fca0005721670 */
[----:B------:R-:W-:-:S04]  /*6cc0*/  @!P3 IMAD R91, R91, R154, RZ ;  /* 0x0000009a5b5bb224 */ /* 0x000fc800078e02ff */
[-C--:B0-----:R-:W-:Y:S01]  /*6cd0*/  @!P4 IMAD R5, R92, R154.reuse, RZ ;  /* 0x0000009a5c05c224 */ /* 0x081fe200078e02ff */
[----:B------:R-:W-:Y:S01]  /*6ce0*/  @!P3 STG.E.U8 desc[UR36][R12.64+0x1], R91 ;  /* 0x0000015b0c00b986 */ /* 0x000fe2000c101124 */
[C---:B------:R-:W-:Y:S02]  /*6cf0*/  ISETP.LT.OR P3, PT, R164.reuse, 0x9, !P0 ;  /* 0x00000009a400780c */ /* 0x040fe40004761670 */
[----:B------:R-:W-:Y:S01]  /*6d00*/  @!P1 IMAD R93, R93, R154, RZ ;  /* 0x0000009a5d5d9224 */ /* 0x000fe200078e02ff */
[----:B------:R0:W-:Y:S01]  /*6d10*/  @!P4 STG.E.U8 desc[UR36][R158.64+0x8], R5 ;  /* 0x000008059e00c986 */ /* 0x0001e2000c101124 */
[----:B------:R-:W-:-:S03]  /*6d20*/  ISETP.LT.OR P4, PT, R164, 0xa, !P0 ;  /* 0x0000000aa400780c */ /* 0x000fc60004781670 */
[----:B------:R-:W-:Y:S01]  /*6d30*/  @!P1 STG.E.U8 desc[UR36][R158.64+0x9], R93 ;  /* 0x0000095d9e009986 */ /* 0x000fe2000c101124 */
[----:B------:R-:W-:-:S05]  /*6d40*/  ISETP.LT.OR P1, PT, R164, 0x11, !P2 ;  /* 0x00000011a400780c */ /* 0x000fca0005721670 */
[----:B-1----:R-:W-:-:S04]  /*6d50*/  @!P3 IMAD R11, R94, R154, RZ ;  /* 0x0000009a5e0bb224 */ /* 0x002fc800078e02ff */
[-C--:B------:R-:W-:Y:S01]  /*6d60*/  @!P4 IMAD R95, R95, R154.reuse, RZ ;  /* 0x0000009a5f5fc224 */ /* 0x080fe200078e02ff */
[----:B------:R1:W-:Y:S01]  /*6d70*/  @!P3 STG.E.U8 desc[UR36][R12.64+0x8], R11 ;  /* 0x0000080b0c00b986 */ /* 0x0003e2000c101124 */
[----:B------:R-:W-:Y:S02]  /*6d80*/  ISETP.LT.OR P3, PT, R164, 0x12, !P2 ;  /* 0x00000012a400780c */ /* 0x000fe40005761670 */
[----:B------:R-:W-:Y:S01]  /*6d90*/  @!P1 IMAD R15, R96, R154, RZ ;  /* 0x0000009a600f9224 */ /* 0x000fe200078e02ff */
        /* <DEDUP_REMOVED lines=17> */
[----:B--2---:R-:W-:Y:S01]  /*6eb0*/  @!P1 IMAD R15, R102, R154, RZ ;  /* 0x0000009a660f9224 */ /* 0x004fe200078e02ff */
        /* <DEDUP_REMOVED lines=128> */
[----:B------:R-:W-:Y:S01]  /*76c0*/  @!P1 STG.E.U8 desc[UR36][R158.64+0x70], R15 ;  /* 0x0000700f9e009986 */ /* 0x000fe2000c101124 */
[----:B------:R-:W-:-:S05]  /*76d0*/  ISETP.LT.OR P1, PT, R164, 0x72, !P0 ;  /* 0x00000072a400780c */ /* 0x000fca0004721670 */
[----:B------:R-:W-:-:S04]  /*76e0*/  @!P3 IMAD R145, R145, R154, RZ ;  /* 0x0000009a9191b224 */ /* 0x000fc800078e02ff */
[-C--:B0-----:R-:W-:Y:S01]  /*76f0*/  @!P4 IMAD R5, R146, R154.reuse, RZ ;  /* 0x0000009a9205c224 */ /* 0x081fe200078e02ff */
[----:B------:R-:W-:Y:S01]  /*7700*/  @!P3 STG.E.U8 desc[UR36][R158.64+0x71], R145 ;  /* 0x000071919e00b986 */ /* 0x000fe2000c101124 */
[C---:B------:R-:W-:Y:S02]  /*7710*/  ISETP.LT.OR P3, PT, R164.reuse, 0x79, !P2 ;  /* 0x00000079a400780c */ /* 0x040fe40005761670 */
[C---:B------:R-:W-:Y:S01]  /*7720*/  ISETP.LT.OR P2, PT, R164.reuse, 0x7a, !P2 ;  /* 0x0000007aa400780c */ /* 0x040fe20005741670 */
[----:B------:R-:W-:Y:S01]  /*7730*/  @!P1 IMAD R147, R147, R154, RZ ;  /* 0x0000009a93939224 */ /* 0x000fe200078e02ff */
[----:B------:R0:W-:Y:S01]  /*7740*/  @!P4 STG.E.U8 desc[UR36][R12.64+0x70], R5 ;  /* 0x000070050c00c986 */ /* 0x0001e2000c101124 */
[C---:B------:R-:W-:Y:S02]  /*7750*/  ISETP.LT.OR P4, PT, R164.reuse, 0x79, !P0 ;  /* 0x00000079a400780c */ /* 0x040fe40004781670 */
[----:B------:R-:W-:Y:S01]  /*7760*/  ISETP.LT.OR P0, PT, R164, 0x7a, !P0 ;  /* 0x0000007aa400780c */ /* 0x000fe20004701670 */
[----:B------:R-:W-:Y:S01]  /*7770*/  @!P1 STG.E.U8 desc[UR36][R12.64+0x71], R147 ;  /* 0x000071930c009986 */ /* 0x000fe2000c101124 */
[----:B------:R-:W-:-:S04]  /*7780*/  ISETP.GE.AND P1, PT, R3, 0x81, PT ;  /* 0x000000810300780c */ /* 0x000fc80003f26270 */
[-C--:B-1----:R-:W-:Y:S02]  /*7790*/  @!P3 IMAD R11, R148, R154.reuse, RZ ;  /* 0x0000009a940bb224 */ /* 0x082fe400078e02ff */
[----:B------:R-:W-:-:S03]  /*77a0*/  @!P2 IMAD R149, R149, R154, RZ ;  /* 0x0000009a9595a224 */ /* 0x000fc600078e02ff */
[----:B------:R1:W-:Y:S01]  /*77b0*/  @!P3 STG.E.U8 desc[UR36][R158.64+0x78], R11 ;  /* 0x0000780b9e00b986 */ /* 0x0003e2000c101124 */
[----:B------:R-:W-:Y:S01]  /*77c0*/  ISETP.LT.OR P3, PT, R164, 0x1, !P1 ;  /* 0x00000001a400780c */ /* 0x000fe20004f61670 */
[-C--:B0-----:R-:W-:Y:S02]  /*77d0*/  @!P4 IMAD R5, R150, R154.reuse, RZ ;  /* 0x0000009a9605c224 */ /* 0x081fe400078e02ff */
[----:B------:R-:W-:Y:S01]  /*77e0*/  @!P2 STG.E.U8 desc[UR36][R158.64+0x79], R149 ;  /* 0x000079959e00a986 */ /* 0x000fe2000c101124 */
[----:B------:R-:W-:Y:S01]  /*77f0*/  ISETP.LT.OR P2, PT, R164, 0x2, !P1 ;  /* 0x00000002a400780c */ /* 0x000fe20004f41670 */
[----:B------:R-:W-:Y:S02]  /*7800*/  @!P0 IMAD R151, R151, R154, RZ ;  /* 0x0000009a97978224 */ /* 0x000fe400078e02ff */
[----:B------:R0:W-:Y:S01]  /*7810*/  @!P4 STG.E.U8 desc[UR36][R12.64+0x78], R5 ;  /* 0x000078050c00c986 */ /* 0x0001e2000c101124 */
[----:B------:R-:W-:-:S03]  /*7820*/  ISETP.GE.AND P4, PT, R3, 0x89, PT ;  /* 0x000000890300780c */ /* 0x000fc60003f86270 */
[----:B------:R-:W-:Y:S01]  /*7830*/  @!P0 STG.E.U8 desc[UR36][R12.64+0x79], R151 ;  /* 0x000079970c008986 */ /* 0x000fe2000c101124 */
[----:B------:R-:W-:Y:S01]  /*7840*/  ISETP.LT.OR P0, PT, R164, 0x1, !P4 ;  /* 0x00000001a400780c */ /* 0x000fe20006701670 */
[----:B------:R-:W-:-:S04]  /*7850*/  @!P3 IMAD R3, R24, R154, RZ ;  /* 0x0000009a1803b224 */ /* 0x000fc800078e02ff */
[----:B------:R-:W-:Y:S01]  /*7860*/  @!P2 IMAD R25, R25, R154, RZ ;  /* 0x0000009a1919a224 */ /* 0x000fe200078e02ff */
[----:B------:R2:W-:Y:S01]  /*7870*/  @!P3 STG.E.U8 desc[UR36][R6.64], R3 ;  /* 0x000000030600b986 */ /* 0x0005e2000c101124 */
[----:B------:R-:W-:-:S03]  /*7880*/  ISETP.LT.OR P3, PT, R164, 0x2, !P4 ;  /* 0x00000002a400780c */ /* 0x000fc60006761670 */
[----:B------:R-:W-:Y:S01]  /*7890*/  @!P2 STG.E.U8 desc[UR36][R6.64+0x1], R25 ;  /* 0x000001190600a986 */ /* 0x000fe2000c101124 */
[----:B------:R-:W-:Y:S02]  /*78a0*/  ISETP.LT.OR P2, PT, R164, 0x9, !P1 ;  /* 0x00000009a400780c */ /* 0x000fe40004f41670 */
[----:B-1----:R-:W-:-:S05]  /*78b0*/  @!P0 IMAD R11, R26, R154, RZ ;  /* 0x0000009a1a0b8224 */ /* 0x002fca00078e02ff */
[----:B------:R-:W-:Y:S01]  /*78c0*/  @!P0 STG.E.U8 desc[UR36][R8.64], R11 ;  /* 0x0000000b08008986 */ /* 0x000fe2000c101124 */
[----:B------:R-:W-:Y:S01]  /*78d0*/  ISETP.LT.OR P0, PT, R164, 0xa, !P1 ;  /* 0x0000000aa400780c */ /* 0x000fe20004f01670 */
[----:B------:R-:W-:-:S04]  /*78e0*/  @!P3 IMAD R27, R27, R154, RZ ;  /* 0x0000009a1b1bb224 */ /* 0x000fc800078e02ff */
[----:B0-----:R-:W-:Y:S01]  /*78f0*/  @!P2 IMAD R5, R28, R154, RZ ;  /* 0x0000009a1c05a224 */ /* 0x001fe200078e02ff */
[----:B------:R-:W-:Y:S01]  /*7900*/  @!P3 STG.E.U8 desc[UR36][R8.64+0x1], R27 ;  /* 0x0000011b0800b986 */ /* 0x000fe2000c101124 */
[----:B------:R-:W-:-:S03]  /*7910*/  ISETP.LT.OR P3, PT, R164, 0x9, !P4 ;  /* 0x00000009a400780c */ /* 0x000fc60006761670 */
[----:B------:R0:W-:Y:S01]  /*7920*/  @!P2 STG.E.U8 desc[UR36][R6.64+0x8], R5 ;  /* 0x000008050600a986 */ /* 0x0001e2000c101124 */
[----:B------:R-:W-:Y:S02]  /*7930*/  ISETP.LT.OR P2, PT, R164, 0xa, !P4 ;  /* 0x0000000aa400780c */ /* 0x000fe40006741670 */
[----:B------:R-:W-:-:S05]  /*7940*/  @!P0 IMAD R29, R29, R154, RZ ;  /* 0x0000009a1d1d8224 */ /* 0x000fca00078e02ff */
[----:B------:R-:W-:Y:S01]  /*7950*/  @!P0 STG.E.U8 desc[UR36][R6.64+0x9], R29 ;  /* 0x0000091d06008986 */ /* 0x000fe2000c101124 */
[----:B------:R-:W-:Y:S01]  /*7960*/  ISETP.LT.OR P0, PT, R164, 0x11, !P1 ;  /* 0x00000011a400780c */ /* 0x000fe20004f01670 */
[----:B--2---:R-:W-:-:S04]  /*7970*/  @!P3 IMAD R3, R30, R154, RZ ;  /* 0x0000009a1e03b224 */ /* 0x004fc800078e02ff */
[----:B------:R-:W-:Y:S01]  /*7980*/  @!P2 IMAD R31, R31, R154, RZ ;  /* 0x0000009a1f1fa224 */ /* 0x000fe200078e02ff */
[----:B------:R1:W-:Y:S01]  /*7990*/  @!P3 STG.E.U8 desc[UR36][R8.64+0x8], R3 ;  /* 0x000008030800b986 */ /* 0x0003e2000c101124 */
[----:B------:R-:W-:-:S03]  /*79a0*/  ISETP.LT.OR P3, PT, R164, 0x12, !P1 ;  /* 0x00000012a400780c */ /* 0x000fc60004f61670 */
[----:B------:R-:W-:Y:S01]  /*79b0*/  @!P2 STG.E.U8 desc[UR36][R8.64+0x9], R31 ;  /* 0x0000091f0800a986 */ /* 0x000fe2000c101124 */
[----:B------:R-:W-:Y:S02]  /*79c0*/  ISETP.LT.OR P2, PT, R164, 0x11, !P4 ;  /* 0x00000011a400780c */ /* 0x000fe40006741670 */
[----:B0-----:R-:W-:-:S05]  /*79d0*/  @!P0 IMAD R5, R32, R154, RZ ;  /* 0x0000009a20058224 */ /* 0x001fca00078e02ff */
[----:B------:R0:W-:Y:S01]  /*79e0*/  @!P0 STG.E.U8 desc[UR36][R6.64+0x10], R5 ;  /* 0x0000100506008986 */ /* 0x0001e2000c101124 */
[----:B------:R-:W-:Y:S01]  /*79f0*/  ISETP.LT.OR P0, PT, R164, 0x12, !P4 ;  /* 0x00000012a400780c */ /* 0x000fe20006701670 */
[----:B------:R-:W-:-:S04]  /*7a00*/  @!P3 IMAD R33, R33, R154, RZ ;  /* 0x0000009a2121b224 */ /* 0x000fc800078e02ff */
[----:B------:R-:W-:Y:S01]  /*7a10*/  @!P2 IMAD R11, R34, R154, RZ ;  /* 0x0000009a220ba224 */ /* 0x000fe200078e02ff */
[----:B------:R-:W-:Y:S01]  /*7a20*/  @!P3 STG.E.U8 desc[UR36][R6.64+0x11], R33 ;  /* 0x000011210600b986 */ /* 0x000fe2000c101124 */
[----:B------:R-:W-:-:S03]  /*7a30*/  ISETP.LT.OR P3, PT, R164, 0x19, !P1 ;  /* 0x00000019a400780c */ /* 0x000fc60004f61670 */
[----:B------:R2:W-:Y:S01]  /*7a40*/  @!P2 STG.E.U8 desc[UR36][R8.64+0x10], R11 ;  /* 0x0000100b0800a986 */ /* 0x0005e2000c101124 */
[----:B------:R-:W-:Y:S02]  /*7a50*/  ISETP.LT.OR P2, PT, R164, 0x1a, !P1 ;  /* 0x0000001aa400780c */ /* 0x000fe40004f41670 */
[----:B------:R-:W-:-:S05]  /*7a60*/  @!P0 IMAD R35, R35, R154, RZ ;  /* 0x0000009a23238224 */ /* 0x000fca00078e02ff */
[----:B------:R-:W-:Y:S01]  /*7a70*/  @!P0 STG.E.U8 desc[UR36][R8.64+0x11], R35 ;  /* 0x0000112308008986 */ /* 0x000fe2000c101124 */
[----:B------:R-:W-:Y:S01]  /*7a80*/  ISETP.LT.OR P0, PT, R164, 0x19, !P4 ;  /* 0x00000019a400780c */ /* 0x000fe20006701670 */
[----:B-1----:R-:W-:-:S04]  /*7a90*/  @!P3 IMAD R3, R36, R154, RZ ;  /* 0x0000009a2403b224 */ /* 0x002fc800078e02ff */
        /* <DEDUP_REMOVED lines=9> */
[----:B--2---:R-:W-:Y:S01]  /*7b30*/  @!P2 IMAD R11, R40, R154, RZ ;  /* 0x0000009a280ba224 */ /* 0x004fe200078e02ff */
        /* <DEDUP_REMOVED lines=125> */
[-C--:B--2---:R-:W-:Y:S01]  /*8310*/  @!P2 IMAD R11, R82, R154.reuse, RZ ;  /* 0x0000009a520ba224 */ /* 0x084fe200078e02ff */
[----:B------:R2:W-:Y:S01]  /*8320*/  @!P3 STG.E.U8 desc[UR36][R6.64+0x71], R81 ;  /* 0x000071510600b986 */ /* 0x0005e2000c101124 */
[C---:B------:R-:W-:Y:S02]  /*8330*/  ISETP.LT.OR P3, PT, R164.reuse, 0x79, !P1 ;  /* 0x00000079a400780c */ /* 0x040fe40004f61670 */
[C---:B------:R-:W-:Y:S01]  /*8340*/  ISETP.LT.OR P1, PT, R164.reuse, 0x7a, !P1 ;  /* 0x0000007aa400780c */ /* 0x040fe20004f21670 */
[----:B------:R2:W-:Y:S01]  /*8350*/  @!P2 STG.E.U8 desc[UR36][R8.64+0x70], R11 ;  /* 0x0000700b0800a986 */ /* 0x0005e2000c101124 */
[C---:B------:R-:W-:Y:S02]  /*8360*/  ISETP.LT.OR P2, PT, R164.reuse, 0x79, !P4 ;  /* 0x00000079a400780c */ /* 0x040fe40006741670 */
[----:B------:R-:W-:Y:S01]  /*8370*/  ISETP.LT.OR P4, PT, R164, 0x7a, !P4 ;  /* 0x0000007aa400780c */ /* 0x000fe20006781670 */
[----:B------:R-:W-:-:S05]  /*8380*/  @!P0 IMAD R83, R83, R154, RZ ;  /* 0x0000009a53538224 */ /* 0x000fca00078e02ff */
[----:B------:R2:W-:Y:S01]  /*8390*/  @!P0 STG.E.U8 desc[UR36][R8.64+0x71], R83 ;  /* 0x0000715308008986 */ /* 0x0005e2000c101124 */
[-C--:B-1----:R-:W-:Y:S02]  /*83a0*/  @!P3 IMAD R3, R84, R154.reuse, RZ ;  /* 0x0000009a5403b224 */ /* 0x082fe400078e02ff */
[-C--:B------:R-:W-:Y:S02]  /*83b0*/  @!P1 IMAD R85, R85, R154.reuse, RZ ;  /* 0x0000009a55559224 */ /* 0x080fe400078e02ff */
[-C--:B0-----:R-:W-:Y:S01]  /*83c0*/  @!P2 IMAD R5, R86, R154.reuse, RZ ;  /* 0x0000009a5605a224 */ /* 0x081fe200078e02ff */
[----:B------:R2:W-:Y:S01]  /*83d0*/  @!P3 STG.E.U8 desc[UR36][R6.64+0x78], R3 ;  /* 0x000078030600b986 */ /* 0x0005e2000c101124 */
[----:B------:R-:W-:-:S03]  /*83e0*/  @!P4 IMAD R87, R87, R154, RZ ;  /* 0x0000009a5757c224 */ /* 0x000fc600078e02ff */
[----:B------:R2:W-:Y:S04]  /*83f0*/  @!P1 STG.E.U8 desc[UR36][R6.64+0x79], R85 ;  /* 0x0000795506009986 */ /* 0x0005e8000c101124 */
[----:B------:R2:W-:Y:S04]  /*8400*/  @!P2 STG.E.U8 desc[UR36][R8.64+0x78], R5 ;  /* 0x000078050800a986 */ /* 0x0005e8000c101124 */
[----:B------:R2:W-:Y:S02]  /*8410*/  @!P4 STG.E.U8 desc[UR36][R8.64+0x79], R87 ;  /* 0x000079570800c986 */ /* 0x0005e4000c101124 */
.L_x_293:
[----:B------:R-:W-:Y:S05]  /*8420*/  BSYNC B0 ;  /* 0x0000000000007941 */ /* 0x000fea0003800000 */
.L_x_35:
[----:B------:R-:W-:Y:S01]  /*8430*/  ULDC UR4, c[0x0][0xc] ;  /* 0x0000030000047ab9 */ /* 0x000fe20000000800 */
[----:B------:R-:W-:Y:S01]  /*8440*/  ULDC UR5, c[0x0][0x10] ;  /* 0x0000040000057ab9 */ /* 0x000fe20000000800 */
[----:B-12---:R-:W1:Y:S01]  /*8450*/  LDC R3, c[0x0][0x14] ;  /* 0x00000500ff037b82 */ /* 0x006e620000000800 */
[----:B------:R-:W-:Y:S01]  /*8460*/  UIMAD.WIDE.U32 UR4, UR4, UR5, URZ ;  /* 0x00000005040472a5 */ /* 0x000fe2000f8e003f */
[----:B------:R-:W-:Y:S02]  /*8470*/  IMAD.MOV.U32 R152, RZ, RZ, -0x1 ;  /* 0xffffffffff987424 */ /* 0x000fe400078e00ff */
[----:B------:R-:W-:-:S03]  /*8480*/  IMAD.MOV.U32 R22, RZ, RZ, -0x1 ;  /* 0xffffffffff167424 */ /* 0x000fc600078e00ff */
[----:B-1----:R-:W-:-:S04]  /*8490*/  IMAD.WIDE.U32 R16, R3, UR4, R16 ;  /* 0x0000000403107c25 */ /* 0x002fc8000f8e0010 */
[----:B------:R-:W-:Y:S01]  /*84a0*/  IMAD R3, R3, UR5, RZ ;  /* 0x0000000503037c24 */ /* 0x000fe2000f8e02ff */
[----:B------:R-:W-:Y:S02]  /*84b0*/  ULDC.64 UR4, c[0x0][0x650] ;  /* 0x0001940000047ab9 */ /* 0x000fe40000000a00 */
[----:B------:R-:W-:Y:S01]  /*84c0*/  ISETP.GE.U32.AND P0, PT, R16, UR4, PT ;  /* 0x0000000410007c0c */ /* 0x000fe2000bf06070 */
[--C-:B------:R-:W-:Y:S01]  /*84d0*/  IMAD.IADD R17, R17, 0x1, R3.reuse ;  /* 0x0000000111117824 */ /* 0x100fe200078e0203 */
[----:B------:R-:W-:-:S04]  /*84e0*/  PRMT R3, RZ, 0x7610, R3 ;  /* 0x00007610ff037816 */ /* 0x000fc80000000003 */
[----:B------:R-:W-:-:S13]  /*84f0*/  ISETP.GE.U32.AND.EX P0, PT, R17, UR5, PT, P0 ;  /* 0x0000000511007c0c */ /* 0x000fda000bf06100 */
[----:B------:R-:W-:Y:S05]  /*8500*/  @P0 BRA `(.L_x_294) ;  /* 0x0000000400640947 */ /* 0x000fea0003800000 */
[----:B------:R-:W1:Y:S01]  /*8510*/  S2R R12, SR_CTAID.X ;  /* 0x00000000000c7919 */ /* 0x000e620000002500 */
[----:B------:R-:W2:Y:S01]  /*8520*/  LDC.64 R10, c[0x0][0x628] ;  /* 0x00018a00ff0a7b82 */ /* 0x000ea20000000a00 */
[----:B------:R-:W-:Y:S01]  /*8530*/  ULDC UR4, c[0x0][0x150] ;  /* 0x0000540000047ab9 */ /* 0x000fe20000000800 */
[----:B0--3--:R-:W-:Y:S01]  /*8540*/  IMAD.MOV.U32 R8, RZ, RZ, R16 ;  /* 0x000000ffff087224 */ /* 0x009fe200078e0010 */
[----:B------:R-:W0:Y:S01]  /*8550*/  S2R R24, SR_CTAID.Y ;  /* 0x0000000000187919 */ /* 0x000e220000002600 */
[----:B------:R-:W-:-:S04]  /*8560*/  IMAD.MOV.U32 R9, RZ, RZ, R17 ;  /* 0x000000ffff097224 */ /* 0x000fc800078e0011 */
[----:B------:R-:W3:Y:S08]  /*8570*/  LDC R21, c[0x0][0x144] ;  /* 0x00005100ff157b82 */ /* 0x000ef00000000800 */
[----:B------:R-:W0:Y:S08]  /*8580*/  LDC R0, c[0x0][0x630] ;  /* 0x00018c00ff007b82 */ /* 0x000e300000000800 */
[----:B------:R-:W0:Y:S01]  /*8590*/  LDC.64 R14, c[0x0][0x620] ;  /* 0x00018800ff0e7b82 */ /* 0x000e220000000a00 */
[----:B--2---:R-:W-:-:S04]  /*85a0*/  ISETP.NE.U32.AND P0, PT, R10, RZ, PT ;  /* 0x000000ff0a00720c */ /* 0x004fc80003f05070 */
[----:B------:R-:W-:Y:S02]  /*85b0*/  ISETP.NE.AND.EX P0, PT, R11, RZ, PT, P0 ;  /* 0x000000ff0b00720c */ /* 0x000fe40003f05300 */
[----:B-1----:R-:W-:-:S05]  /*85c0*/  I2FP.F32.U32 R3, R12 ;  /* 0x0000000c00037245 */ /* 0x002fca0000201000 */
[----:B------:R-:W-:-:S04]  /*85d0*/  FMUL R3, R3, UR4 ;  /* 0x0000000403037c20 */ /* 0x000fc80008400000 */
[----:B------:R1:W2:Y:S02]  /*85e0*/  F2I.U32.TRUNC.NTZ R20, R3 ;  /* 0x0000000300147305 */ /* 0x0002a4000020f000 */
[----:B---3--:R-:W-:Y:S05]  /*85f0*/  @!P0 BRA `(.L_x_295) ;  /* 0x0000000000288947 */ /* 0x008fea0003800000 */
[----:B-1----:R-:W1:Y:S02]  /*8600*/  LDC R3, c[0x0][0x634] ;  /* 0x00018d00ff037b82 */ /* 0x002e640000000800 */
[----:B-1----:R-:W-:-:S05]  /*8610*/  IADD3 R3, P0, R16, R3, RZ ;  /* 0x0000000310037210 */ /* 0x002fca0007f1e0ff */
[----:B------:R-:W-:-:S04]  /*8620*/  IMAD.X R13, RZ, RZ, R17, P0 ;  /* 0x000000ffff0d7224 */ /* 0x000fc800000e0611 */
[----:B------:R-:W-:-:S04]  /*8630*/  IMAD.WIDE.U32 R4, R13, R10, RZ ;  /* 0x0000000a0d047225 */ /* 0x000fc800078e00ff */
[----:B----4-:R-:W-:-:S04]  /*8640*/  IMAD.WIDE.U32 R6, P0, R3, R11, R4 ;  /* 0x0000000b03067225 */ /* 0x010fc80007800004 */
[----:B------:R-:W-:-:S04]  /*8650*/  IMAD.WIDE.U32 R4, R3, R10, RZ ;  /* 0x0000000a03047225 */ /* 0x000fc800078e00ff */
[----:B------:R-:W-:Y:S01]  /*8660*/  IMAD.X R9, RZ, RZ, RZ, P0 ;  /* 0x000000ffff097224 */ /* 0x000fe200000e06ff */
[----:B------:R-:W-:Y:S01]  /*8670*/  IADD3 RZ, P0, R5, R6, RZ ;  /* 0x0000000605ff7210 */ /* 0x000fe20007f1e0ff */
[----:B------:R-:W-:-:S04]  /*8680*/  IMAD.MOV.U32 R8, RZ, RZ, R7 ;  /* 0x000000ffff087224 */ /* 0x000fc800078e0007 */
[----:B------:R-:W-:-:S08]  /*8690*/  IMAD.WIDE.U32.X R8, R13, R11, R8, P0 ;  /* 0x0000000b0d087225 */ /* 0x000fd000000e0408 */
.L_x_295:
[----:B----4-:R-:W3:Y:S01]  /*86a0*/  LDC.64 R28, c[0x0][0x640] ;  /* 0x00019000ff1c7b82 */ /* 0x010ee20000000a00 */
[-CC-:B0-----:R-:W-:Y:S01]  /*86b0*/  SHF.R.U64 R22, R8, R0.reuse, R9.reuse ;  /* 0x0000000008167219 */ /* 0x181fe20000001209 */
[----:B--2---:R-:W-:Y:S01]  /*86c0*/  IMAD.MOV R20, RZ, RZ, -R20 ;  /* 0x000000ffff147224 */ /* 0x004fe200078e0a14 */
[----:B------:R-:W-:Y:S01]  /*86d0*/  SHF.R.U32.HI R0, RZ, R0, R9 ;  /* 0x00000000ff007219 */ /* 0x000fe20000011609 */
[----:B------:R-:W-:Y:S01]  /*86e0*/  ULDC UR4, c[0x0][0x154] ;  /* 0x0000550000047ab9 */ /* 0x000fe20000000800 */
[----:B-1----:R-:W-:Y:S01]  /*86f0*/  IADD3 R3, P0, RZ, -R22, RZ ;  /* 0x80000016ff037210 */ /* 0x002fe20007f1e0ff */
[----:B------:R-:W-:Y:S02]  /*8700*/  IMAD R21, R21, R20, R12 ;  /* 0x0000001415157224 */ /* 0x000fe400078e020c */
[----:B------:R-:W0:Y:S01]  /*8710*/  LDC R6, c[0x0][0x618] ;  /* 0x00018600ff067b82 */ /* 0x000e220000000800 */
[----:B------:R-:W-:Y:S02]  /*8720*/  IMAD.MOV.U32 R7, RZ, RZ, 0x1 ;  /* 0x00000001ff077424 */ /* 0x000fe400078e00ff */
[----:B------:R-:W-:-:S04]  /*8730*/  IMAD.X R5, RZ, RZ, ~R0, P0 ;  /* 0x000000ffff057224 */ /* 0x000fc800000e0e00 */
[-C--:B------:R-:W-:Y:S01]  /*8740*/  IMAD R0, R5, R14.reuse, RZ ;  /* 0x0000000e05007224 */ /* 0x080fe200078e02ff */
[----:B------:R-:W1:Y:S01]  /*8750*/  LDC R8, c[0x0][0x608] ;  /* 0x00018200ff087b82 */ /* 0x000e620000000800 */
[----:B------:R-:W-:-:S04]  /*8760*/  IMAD.WIDE.U32 R4, R3, R14, R16 ;  /* 0x0000000e03047225 */ /* 0x000fc800078e0010 */
[----:B------:R-:W-:Y:S01]  /*8770*/  IMAD R3, R3, R15, R0 ;  /* 0x0000000f03037224 */ /* 0x000fe200078e0200 */
[----:B------:R-:W-:Y:S02]  /*8780*/  I2FP.F32.U32 R0, R24 ;  /* 0x0000001800007245 */ /* 0x000fe40000201000 */
[----:B------:R-:W2:Y:S01]  /*8790*/  LDC R26, c[0x0][0x658] ;  /* 0x00019600ff1a7b82 */ /* 0x000ea20000000800 */
[----:B------:R-:W-:Y:S01]  /*87a0*/  IMAD.IADD R3, R5, 0x1, R3 ;  /* 0x0000000105037824 */ /* 0x000fe200078e0203 */
[----:B---3--:R-:W-:Y:S01]  /*87b0*/  ISETP.NE.U32.AND P0, PT, R28, RZ, PT ;  /* 0x000000ff1c00720c */ /* 0x008fe20003f05070 */
[----:B------:R-:W-:Y:S01]  /*87c0*/  FMUL R0, R0, UR4 ;  /* 0x0000000400007c20 */ /* 0x000fe20008400000 */
[----:B------:R-:W-:Y:S02]  /*87d0*/  IMAD.MOV.U32 R5, RZ, RZ, -0x1 ;  /* 0xffffffffff057424 */ /* 0x000fe400078e00ff */
[----:B------:R-:W-:Y:S01]  /*87e0*/  ISETP.NE.AND.EX P0, PT, R29, RZ, PT, P0 ;  /* 0x000000ff1d00720c */ /* 0x000fe20003f05300 */
[----:B------:R3:W4:Y:S01]  /*87f0*/  F2I.U32.TRUNC.NTZ R13, R0 ;  /* 0x00000000000d7305 */ /* 0x000722000020f000 */
[----:B------:R-:W3:Y:S01]  /*8800*/  LDC R15, c[0x0][0x148] ;  /* 0x00005200ff0f7b82 */ /* 0x000ee20000000800 */
[----:B0-----:R-:W-:-:S02]  /*8810*/  SHF.R.U64 R12, R4, R6, R3 ;  /* 0x00000006040c7219 */ /* 0x001fc40000001203 */
[----:B------:R-:W-:-:S05]  /*8820*/  SHF.R.U32.HI R3, RZ, R6, R3 ;  /* 0x00000006ff037219 */ /* 0x000fca0000011603 */
[----:B------:R-:W0:Y:S01]  /*8830*/  LDC R20, c[0x0][0x600] ;  /* 0x00018000ff147b82 */ /* 0x000e220000000800 */
[-CC-:B-1----:R-:W-:Y:S02]  /*8840*/  SHF.R.U64 R10, R12, R8.reuse, R3.reuse ;  /* 0x000000080c0a7219 */ /* 0x182fe40000001203 */
[----:B------:R-:W-:-:S05]  /*8850*/  SHF.R.U32.HI R3, RZ, R8, R3 ;  /* 0x00000008ff037219 */ /* 0x000fca0000011603 */
[----:B------:R-:W1:Y:S01]  /*8860*/  LDC R27, c[0x0][0x648] ;  /* 0x00019200ff1b7b82 */ /* 0x000e620000000800 */
[-C--:B--2---:R-:W-:Y:S02]  /*8870*/  SHF.L.U32 R4, R5, R26.reuse, RZ ;  /* 0x0000001a05047219 */ /* 0x084fe400000006ff */
[-CC-:B------:R-:W-:Y:S02]  /*8880*/  SHF.R.U64 R14, R10, R26.reuse, R3.reuse ;  /* 0x0000001a0a0e7219 */ /* 0x180fe40000001203 */
[----:B------:R-:W-:Y:S02]  /*8890*/  SHF.R.U32.HI R5, RZ, R26, R3 ;  /* 0x0000001aff057219 */ /* 0x000fe40000011603 */
[----:B------:R-:W-:Y:S01]  /*88a0*/  LOP3.LUT R25, RZ, R4, RZ, 0x33, !PT ;  /* 0x00000004ff197212 */ /* 0x000fe200078e33ff */
[----:B------:R-:W2:Y:S01]  /*88b0*/  LDC R30, c[0x0][0x638] ;  /* 0x00018e00ff1e7b82 */ /* 0x000ea20000000800 */
[----:B------:R-:W-:Y:S01]  /*88c0*/  SHF.L.U32 R26, R7, R26, RZ ;  /* 0x0000001a071a7219 */ /* 0x000fe200000006ff */
[----:B------:R-:W-:-:S06]  /*88d0*/  IMAD.MOV.U32 R4, RZ, RZ, R14 ;  /* 0x000000ffff047224 */ /* 0x000fcc00078e000e */
[----:B------:R-:W0:Y:S01]  /*88e0*/  LDC R31, c[0x0][0x610] ;  /* 0x00018400ff1f7b82 */ /* 0x000e220000000800 */
[----:B----4-:R-:W-:Y:S05]  /*88f0*/  @!P0 BRA `(.L_x_296) ;  /* 0x0000000000288947 */ /* 0x010fea0003800000 */
        /* <DEDUP_REMOVED lines=10> */
.L_x_296:
[----:B------:R-:W-:Y:S01]  /*89a0*/  ISETP.NE.AND P0, PT, R2, 0x1, PT ;  /* 0x000000010200780c */ /* 0x000fe20003f05270 */
[----:B0-----:R-:W-:Y:S01]  /*89b0*/  VIADD R7, R20, 0xffffffff ;  /* 0xffffffff14077836 */ /* 0x001fe20000000000 */
[----:B-1-3--:R-:W-:Y:S01]  /*89c0*/  SHF.R.U64 R0, R4, R27, R5 ;  /* 0x0000001b04007219 */ /* 0x00afe20000001205 */
[----:B------:R-:W-:Y:S01]  /*89d0*/  IMAD.MOV R13, RZ, RZ, -R13 ;  /* 0x000000ffff0d7224 */ /* 0x000fe200078e0a0d */
[----:B------:R-:W-:Y:S01]  /*89e0*/  LOP3.LUT R5, R10, R25, RZ, 0xc0, !PT ;  /* 0x000000190a057212 */ /* 0x000fe200078ec0ff */
[----:B------:R-:W-:Y:S01]  /*89f0*/  IMAD.MOV.U32 R4, RZ, RZ, 0x1 ;  /* 0x00000001ff047424 */ /* 0x000fe200078e00ff */
[----:B------:R-:W-:Y:S01]  /*8a00*/  LOP3.LUT R12, R12, R7, RZ, 0xc0, !PT ;  /* 0x000000070c0c7212 */ /* 0x000fe200078ec0ff */
[----:B------:R-:W-:Y:S02]  /*8a10*/  IMAD.MOV R3, RZ, RZ, -R0 ;  /* 0x000000ffff037224 */ /* 0x000fe400078e0a00 */
[----:B------:R-:W-:Y:S02]  /*8a20*/  IMAD R0, R26, R0, R5 ;  /* 0x000000001a007224 */ /* 0x000fe400078e0205 */
[----:B--2---:R-:W-:-:S02]  /*8a30*/  IMAD R3, R3, R30, R14 ;  /* 0x0000001e03037224 */ /* 0x004fc400078e020e */
[----:B------:R-:W-:Y:S02]  /*8a40*/  @P0 IMAD R21, R15, R13, R24 ;  /* 0x0000000d0f150224 */ /* 0x000fe400078e0218 */
[----:B------:R-:W-:Y:S01]  /*8a50*/  IMAD R5, R3, R20, R12 ;  /* 0x0000001403057224 */ /* 0x000fe200078e020c */
[----:B------:R-:W-:Y:S01]  /*8a60*/  PRMT R3, R4, 0x7610, R3 ;  /* 0x0000761004037816 */ /* 0x000fe20000000003 */
[----:B------:R-:W-:-:S05]  /*8a70*/  IMAD R0, R0, R31, R21 ;  /* 0x0000001f00007224 */ /* 0x000fca00078e0215 */
[----:B------:R-:W-:Y:S02]  /*8a80*/  SEL R152, R5, R0, !P0 ;  /* 0x0000000005987207 */ /* 0x000fe40004000000 */
[----:B------:R-:W-:-:S07]  /*8a90*/  SEL R0, R0, R5, !P0 ;  /* 0x0000000500007207 */ /* 0x000fce0004000000 */
.L_x_294:
[----:B------:R-:W-:Y:S01]  /*8aa0*/  LOP3.LUT P0, RZ, R3, 0xff, RZ, 0xc0, !PT ;  /* 0x000000ff03ff7812 */ /* 0x000fe2000780c0ff */
[----:B------:R-:W-:-:S12]  /*8ab0*/  IMAD.MOV.U32 R153, RZ, RZ, R0 ;  /* 0x000000ffff997224 */ /* 0x000fd800078e0000 */
[----:B------:R-:W-:Y:S05]  /*8ac0*/  @P0 BRA `(.L_x_297) ;  /* 0xffffff8400e00947 */ /* 0x000fea000383ffff */
[----:B------:R-:W-:Y:S05]  /*8ad0*/  EXIT ;  /* 0x000000000000794d */ /* 0x000fea0003800000 */
.L_x_8:
[----:B0-----:R-:W-:Y:S01]  /*8ae0*/  ULDC.64 UR4, c[0x0][0x650] ;  /* 0x0001940000047ab9 */ /* 0x001fe20000000a00 */
        /* <DEDUP_REMOVED lines=25> */
.L_x_299:
[----:B------:R-:W0:Y:S01]  /*8c80*/  LDC.64 R26, c[0x0][0x640] ;  /* 0x00019000ff1a7b82 */ /* 0x000e220000000a00 */
[-CC-:B------:R-:W-:Y:S01]  /*8c90*/  SHF.R.U64 R21, R12, R8.reuse, R13.reuse ;  /* 0x000000080c157219 */ /* 0x180fe2000000120d */
[----:B------:R-:W-:Y:S01]  /*8ca0*/  IMAD.MOV.U32 R30, RZ, RZ, 0x1 ;  /* 0x00000001ff1e7424 */ /* 0x000fe200078e00ff */
[----:B------:R-:W-:Y:S02]  /*8cb0*/  SHF.R.U32.HI R6, RZ, R8, R13 ;  /* 0x00000008ff067219 */ /* 0x000fe4000001160d */
[----:B------:R-:W-:-:S03]  /*8cc0*/  IADD3 R11, P0, RZ, -R21, RZ ;  /* 0x80000015ff0b7210 */ /* 0x000fc60007f1e0ff */
[----:B------:R-:W1:Y:S02]  /*8cd0*/  LDC R10, c[0x0][0x618] ;  /* 0x00018600ff0a7b82 */ /* 0x000e640000000800 */
[----:B------:R-:W-:-:S04]  /*8ce0*/  IMAD.X R7, RZ, RZ, ~R6, P0 ;  /* 0x000000ffff077224 */ /* 0x000fc800000e0e06 */
[-C--:B------:R-:W-:Y:S02]  /*8cf0*/  IMAD R8, R7, R22.reuse, RZ ;  /* 0x0000001607087224 */ /* 0x080fe400078e02ff */
[----:B------:R-:W2:Y:S01]  /*8d00*/  LDC R12, c[0x0][0x608] ;  /* 0x00018200ff0c7b82 */ /* 0x000ea20000000800 */
[----:B------:R-:W-:-:S04]  /*8d10*/  IMAD.WIDE.U32 R6, R11, R22, R16 ;  /* 0x000000160b067225 */ /* 0x000fc800078e0010 */
[----:B------:R-:W-:-:S03]  /*8d20*/  IMAD R11, R11, R23, R8 ;  /* 0x000000170b0b7224 */ /* 0x000fc600078e0208 */
[----:B------:R-:W3:Y:S01]  /*8d30*/  LDC R25, c[0x0][0x658] ;  /* 0x00019600ff197b82 */ /* 0x000ee20000000800 */
[----:B------:R-:W-:Y:S01]  /*8d40*/  IMAD.IADD R7, R7, 0x1, R11 ;  /* 0x0000000107077824 */ /* 0x000fe200078e020b */
[----:B0-----:R-:W-:-:S04]  /*8d50*/  ISETP.NE.U32.AND P0, PT, R26, RZ, PT ;  /* 0x000000ff1a00720c */ /* 0x001fc80003f05070 */
[----:B------:R-:W-:Y:S02]  /*8d60*/  ISETP.NE.AND.EX P0, PT, R27, RZ, PT, P0 ;  /* 0x000000ff1b00720c */ /* 0x000fe40003f05300 */
[----:B------:R-:W0:Y:S01]  /*8d70*/  LDC R22, c[0x0][0x600] ;  /* 0x00018000ff167b82 */ /* 0x000e220000000800 */
[-CC-:B-1----:R-:W-:Y:S02]  /*8d80*/  SHF.R.U64 R8, R6, R10.reuse, R7.reuse ;  /* 0x0000000a06087219 */ /* 0x182fe40000001207 */
[----:B------:R-:W-:Y:S01]  /*8d90*/  SHF.R.U32.HI R7, RZ, R10, R7 ;  /* 0x0000000aff077219 */ /* 0x000fe20000011607 */
[----:B------:R-:W-:-:S04]  /*8da0*/  IMAD.MOV.U32 R10, RZ, RZ, -0x1 ;  /* 0xffffffffff0a7424 */ /* 0x000fc800078e00ff */
        /* <DEDUP_REMOVED lines=21> */
.L_x_300:
[----:B------:R-:W-:Y:S01]  /*8f00*/  ISETP.NE.AND P0, PT, R2, 0x1, PT ;  /* 0x000000010200780c */ /* 0x000fe20003f05270 */
[----:B0-----:R-:W-:Y:S01]  /*8f10*/  VIADD R11, R22, 0xffffffff ;  /* 0xffffffff160b7836 */ /* 0x001fe20000000000 */
[----:B-1----:R-:W-:Y:S02]  /*8f20*/  SHF.R.U64 R6, R6, R24, R7 ;  /* 0x0000001806067219 */ /* 0x002fe40000001207 */
[----:B------:R-:W-:Y:S02]  /*8f30*/  SHF.L.U32 R30, R30, R25, RZ ;  /* 0x000000191e1e7219 */ /* 0x000fe400000006ff */
[----:B------:R-:W-:Y:S01]  /*8f40*/  LOP3.LUT R5, R23, R32, RZ, 0xc0, !PT ;  /* 0x0000002017057212 */ /* 0x000fe200078ec0ff */
[----:B------:R-:W-:-:S04]  /*8f50*/  IMAD.MOV R7, RZ, RZ, -R6 ;  /* 0x000000ffff077224 */ /* 0x000fc800078e0a06 */
[----:B------:R-:W-:Y:S01]  /*8f60*/  IMAD R6, R30, R6, R5 ;  /* 0x000000061e067224 */ /* 0x000fe200078e0205 */
[----:B------:R-:W-:Y:S01]  /*8f70*/  LOP3.LUT R5, R8, R11, RZ, 0xc0, !PT ;  /* 0x0000000b08057212 */ /* 0x000fe200078ec0ff */
[----:B------:R-:W-:Y:S02]  /*8f80*/  @P0 IMAD R3, R9, R14, R4 ;  /* 0x0000000e09030224 */ /* 0x000fe400078e0204 */
[----:B--2---:R-:W-:Y:S02]  /*8f90*/  IMAD R4, R7, R28, R20 ;  /* 0x0000001c07047224 */ /* 0x004fe400078e0214 */
[----:B---3--:R-:W-:Y:S02]  /*8fa0*/  IMAD R3, R6, R29, R3 ;  /* 0x0000001d06037224 */ /* 0x008fe400078e0203 */
[----:B------:R-:W-:Y:S02]  /*8fb0*/  IMAD R4, R4, R22, R5 ;  /* 0x0000001604047224 */ /* 0x000fe400078e0205 */
[----:B------:R-:W-:-:S02]  /*8fc0*/  IMAD.MOV.U32 R8, RZ, RZ, 0x1 ;  /* 0x00000001ff087424 */ /* 0x000fc400078e00ff */
[----:B------:R-:W-:Y:S01]  /*8fd0*/  IMAD.MOV.U32 R6, RZ, RZ, R21 ;  /* 0x000000ffff067224 */ /* 0x000fe200078e0015 */
[----:B------:R-:W-:Y:S02]  /*8fe0*/  SEL R7, R4, R3, !P0 ;  /* 0x0000000304077207 */ /* 0x000fe40004000000 */
[----:B------:R-:W-:-:S07]  /*8ff0*/  SEL R20, R3, R4, !P0 ;  /* 0x0000000403147207 */ /* 0x000fce0004000000 */
.L_x_298:
[----:B------:R-:W-:-:S08]  /*9000*/  NOP ;  /* 0x0000000000007918 */ /* 0x000fd00000000000 */
[----:B------:R-:W0:-:S00]  /*9010*/  USETMAXREG.DEALLOC.CTAPOOL 0x28 ;  /* 0x00000028000079c8 */ /* 0x000e0000080e0500 */
[----:B0-----:R-:W-:-:S13]  /*9020*/  ISETP.NE.AND P0, PT, R0, RZ, PT ;  /* 0x000000ff0000720c */ /* 0x001fda0003f05270 */
[----:B------:R-:W-:Y:S05]  /*9030*/  @P0 EXIT ;  /* 0x000000000000094d */ /* 0x000fea0003800000 */
[----:B------:R-:W-:Y:S01]  /*9040*/  LOP3.LUT P0, RZ, R8, 0xff, RZ, 0xc0, !PT ;  /* 0x000000ff08ff7812 */ /* 0x000fe2000780c0ff */
[----:B------:R-:W-:Y:S02]  /*9050*/  IMAD.MOV.U32 R0, RZ, RZ, 0x1 ;  /* 0x00000001ff007424 */ /* 0x000fe400078e00ff */
[----:B------:R-:W-:-:S10]  /*9060*/  IMAD.MOV.U32 R3, RZ, RZ, RZ ;  /* 0x000000ffff037224 */ /* 0x000fd400078e00ff */
[----:B------:R-:W-:Y:S05]  /*9070*/  @!P0 BRA `(.L_x_301) ;  /* 0x0000000c00448947 */ /* 0x000fea0003800000 */
[----:B------:R-:W0:Y:S01]  /*9080*/  LDC R0, c[0x0][0x28c] ;  /* 0x0000a300ff007b82 */ /* 0x000e220000000800 */
[----:B------:R-:W-:Y:S01]  /*9090*/  ULDC UR5, c[0x0][0x658] ;  /* 0x0001960000057ab9 */ /* 0x000fe20000000800 */
[----:B------:R-:W-:Y:S01]  /*90a0*/  UMOV UR7, 0xffffffff ;  /* 0xffffffff00077882 */ /* 0x000fe20000000000 */
[----:B------:R-:W-:Y:S01]  /*90b0*/  ULDC UR6, c[0x0][0xc] ;  /* 0x0000030000067ab9 */ /* 0x000fe20000000800 */
[----:B------:R-:W-:Y:S01]  /*90c0*/  USHF.L.U32 UR8, UR7, UR5, URZ ;  /* 0x0000000507087299 */ /* 0x000fe2000800063f */
[----:B------:R-:W-:Y:S01]  /*90d0*/  BSSY B0, `(.L_x_301) ;  /* 0x00000cb000007945 */ /* 0x000fe20003800000 */
[----:B------:R-:W-:Y:S01]  /*90e0*/  UMOV UR9, 0x1 ;  /* 0x0000000100097882 */ /* 0x000fe20000000000 */
[----:B------:R-:W-:Y:S01]  /*90f0*/  ULDC UR7, c[0x0][0x10] ;  /* 0x0000040000077ab9 */ /* 0x000fe20000000800 */
[----:B------:R-:W1:Y:S01]  /*9100*/  S2UR UR10, SR_CgaCtaId ;  /* 0x00000000000a79c3 */ /* 0x000e620000008800 */
[----:B------:R-:W-:Y:S01]  /*9110*/  UIMAD.WIDE.U32 UR6, UR6, UR7, URZ ;  /* 0x00000007060672a5 */ /* 0x000fe2000f8e003f */
[----:B------:R-:W-:Y:S01]  /*9120*/  IMAD.MOV.U32 R11, RZ, RZ, 0x1 ;  /* 0x00000001ff0b7424 */ /* 0x000fe200078e00ff */
[----:B------:R-:W-:Y:S01]  /*9130*/  USHF.L.U32 UR17, UR9, UR5, URZ ;  /* 0x0000000509117299 */ /* 0x000fe2000800063f */
[----:B------:R-:W-:Y:S01]  /*9140*/  LOP3.LUT R8, R19, 0x2, RZ, 0xfc, !PT ;  /* 0x0000000213087812 */ /* 0x000fe200078efcff */
[----:B------:R-:W-:Y:S01]  /*9150*/  ULDC UR4, c[0x0][0x600] ;  /* 0x0001800000047ab9 */ /* 0x000fe20000000800 */
[----:B------:R-:W-:Y:S01]  /*9160*/  ULDC UR5, c[0x0][0x14] ;  /* 0x0000050000057ab9 */ /* 0x000fe20000000800 */
[----:B------:R-:W-:-:S02]  /*9170*/  UIADD3 UR4, UR4, -0x1, URZ ;  /* 0xffffffff04047890 */ /* 0x000fc4000fffe03f */
[----:B------:R-:W-:Y:S02]  /*9180*/  UIMAD.WIDE.U32 UR22, UR6, UR5, URZ ;  /* 0x00000005061672a5 */ /* 0x000fe4000f8e003f */
[----:B------:R-:W-:Y:S02]  /*9190*/  UIMAD UR13, UR7, UR5, URZ ;  /* 0x00000005070d72a4 */ /* 0x000fe4000f8e023f */
[----:B------:R-:W-:Y:S02]  /*91a0*/  ULOP3.LUT UR16, URZ, UR8, URZ, 0x33, !UPT ;  /* 0x000000083f107292 */ /* 0x000fe4000f8e333f */
[----:B------:R-:W-:Y:S01]  /*91b0*/  UIADD3 UR13, UR23, UR13, URZ ;  /* 0x0000000d170d7290 */ /* 0x000fe2000fffe03f */
[----:B0-----:R-:W-:Y:S01]  /*91c0*/  VIADD R0, R0, 0x3f ;  /* 0x0000003f00007836 */ /* 0x001fe20000000000 */
[----:B------:R-:W-:-:S04]  /*91d0*/  ULDC.64 UR24, c[0x0][0x198] ;  /* 0x0000660000187ab9 */ /* 0x000fc80000000a00 */
[----:B------:R-:W-:Y:S01]  /*91e0*/  SHF.R.S32.HI R3, RZ, 0x1f, R0 ;  /* 0x0000001fff037819 */ /* 0x000fe20000011400 */
[----:B-1----:R-:W-:-:S03]  /*91f0*/  IMAD.U32 R9, RZ, RZ, UR10 ;  /* 0x0000000aff097e24 */ /* 0x002fc6000f8e00ff */
[----:B------:R-:W-:Y:S01]  /*9200*/  LEA.HI R3, R3, R0, RZ, 0x6 ;  /* 0x0000000003037211 */ /* 0x000fe200078f30ff */
[----:B------:R-:W-:-:S03]  /*9210*/  IMAD.MOV.U32 R0, RZ, RZ, 0x1 ;  /* 0x00000001ff007424 */ /* 0x000fc600078e00ff */
[----:B------:R-:W-:Y:S01]  /*9220*/  SHF.R.S32.HI R10, RZ, 0x6, R3 ;  /* 0x00000006ff0a7819 */ /* 0x000fe20000011403 */
[----:B------:R-:W-:Y:S01]  /*9230*/  IMAD.MOV.U32 R3, RZ, RZ, RZ ;  /* 0x000000ffff037224 */ /* 0x000fe200078e00ff */
[----:B------:R-:W-:-:S03]  /*9240*/  LEA R12, R9, 0x180, 0xb ;  /* 0x00000180090c7811 */ /* 0x000fc600078e58ff */
[----:B------:R-:W-:-:S07]  /*9250*/  VIADD R13, R10, 0x1 ;  /* 0x000000010a0d7836 */ /* 0x000fce0000000000 */
.L_x_312:
[----:B------:R-:W-:-:S03]  /*9260*/  UMOV UR5, 0xffffffff ;  /* 0xffffffff00057882 */ /* 0x000fc60000000000 */
[----:B------:R-:W-:Y:S05]  /*9270*/  BRA.DIV UR5, `(.L_x_302) ;  /* 0x0000001205607947 */ /* 0x000fea000b800000 */
[----:B------:R-:W-:-:S13]  /*9280*/  ELECT P6, URZ, PT ;  /* 0x00000000003f782f */ /* 0x000fda00038c0000 */
.L_x_328:
[----:B------:R-:W0:Y:S01]  /*9290*/  LDC R4, c[0x0][0x28c] ;  /* 0x0000a300ff047b82 */ /* 0x000e220000000800 */
[----:B------:R-:W-:Y:S01]  /*92a0*/  BSSY B1, `(.L_x_303) ;  /* 0x000003a000017945 */ /* 0x000fe20003800000 */
[----:B0-----:R-:W-:-:S13]  /*92b0*/  ISETP.LT.OR P6, PT, R4, 0x1, !P6 ;  /* 0x000000010400780c */ /* 0x001fda00077c1670 */
[----:B------:R-:W-:Y:S05]  /*92c0*/  @P6 BRA `(.L_x_304) ;  /* 0x0000000000dc6947 */ /* 0x000fea0003800000 */
[----:B------:R-:W-:Y:S02]  /*92d0*/  IMAD R20, R20, 0x8, R9 ;  /* 0x0000000814147824 */ /* 0x000fe400078e0209 */
[----:B------:R-:W-:Y:S02]  /*92e0*/  IMAD.SHL.U32 R21, R7, 0x80, RZ ;  /* 0x0000008007157824 */ /* 0x000fe400078e00ff */
[----:B------:R-:W-:Y:S02]  /*92f0*/  IMAD.MOV.U32 R24, RZ, RZ, RZ ;  /* 0x000000ffff187224 */ /* 0x000fe400078e00ff */
[----:B------:R-:W-:Y:S02]  /*9300*/  IMAD.MOV.U32 R4, RZ, RZ, R13 ;  /* 0x000000ffff047224 */ /* 0x000fe400078e000d */
[----:B------:R-:W-:Y:S02]  /*9310*/  IMAD.MOV.U32 R5, RZ, RZ, R0 ;  /* 0x000000ffff057224 */ /* 0x000fe400078e0000 */
[----:B------:R-:W-:-:S02]  /*9320*/  IMAD.MOV.U32 R7, RZ, RZ, R3 ;  /* 0x000000ffff077224 */ /* 0x000fc400078e0003 */
[----:B------:R-:W-:-:S07]  /*9330*/  IMAD.SHL.U32 R20, R20, 0x20, RZ ;  /* 0x0000002014147824 */ /* 0x000fce00078e00ff */
.L_x_307:
[----:B------:R-:W0:Y:S01]  /*9340*/  S2UR UR5, SR_CgaCtaId ;  /* 0x00000000000579c3 */ /* 0x000e220000008800 */
[----:B------:R-:W-:Y:S02]  /*9350*/  MOV R14, 0x400 ;  /* 0x00000400000e7802 */ /* 0x000fe40000000f00 */
[----:B------:R-:W-:-:S13]  /*9360*/  LOP3.LUT P1, RZ, R18, 0x7f, RZ, 0xc0, !PT ;  /* 0x0000007f12ff7812 */ /* 0x000fda000782c0ff */
[----:B------:R-:W1:Y:S01]  /*9370*/  @!P1 LDC R15, c[0x0][0x500] ;  /* 0x00014000ff0f9b82 */ /* 0x000e620000000800 */
[----:B0-----:R-:W-:-:S05]  /*9380*/  IMAD.U32 R9, RZ, RZ, UR5 ;  /* 0x00000005ff097e24 */ /* 0x001fca000f8e00ff */
[----:B------:R-:W-:Y:S02]  /*9390*/  LEA R22, R9, R14, 0x18 ;  /* 0x0000000e09167211 */ /* 0x000fe400078ec0ff */
[----:B------:R-:W-:-:S03]  /*93a0*/  SHF.L.U32 R14, R5, 0x1f, RZ ;  /* 0x0000001f050e7819 */ /* 0x000fc600000006ff */
[----:B------:R-:W-:-:S04]  /*93b0*/  IMAD R23, R7, 0x8, R22 ;  /* 0x0000000807177824 */ /* 0x000fc800078e0216 */
[----:B------:R-:W0:Y:S02]  /*93c0*/  SYNCS.PHASECHK.TRANS64.TRYWAIT P0, [R23+URZ+0x48], R14 ;  /* 0x0000480e170075a7 */ /* 0x000e24000800017f */
[----:B01----:R-:W-:Y:S05]  /*93d0*/  @!P0 BRA `(.L_x_305) ;  /* 0x0000001000288947 */ /* 0x003fea0003800000 */
.L_x_329:
[----:B0-----:R-:W-:Y:S01]  /*93e0*/  PRMT R14, R8, 0x9910, RZ ;  /* 0x00009910080e7816 */ /* 0x001fe200000000ff */
[----:B------:R0:W-:Y:S03]  /*93f0*/  @!P1 SYNCS.ARRIVE.TRANS64 RZ, [R23+URZ], R15 ;  /* 0x0000000f17ff99a7 */ /* 0x0001e6000800003f */
[----:B------:R-:W-:-:S13]  /*9400*/  ISETP.NE.AND P0, PT, R14, 0x2, PT ;  /* 0x000000020e00780c */ /* 0x000fda0003f05270 */
[----:B0-----:R-:W-:Y:S05]  /*9410*/  @P0 BRA `(.L_x_306) ;  /* 0x0000000000040947 */ /* 0x001fea0003800000 */
[----:B------:R-:W-:Y:S01]  /*9420*/  BPT.TRAP 0x1 ;  /* 0x000000040000795c */ /* 0x000fe20000300000 */
.L_x_306:
[C---:B------:R-:W-:Y:S01]  /*9430*/  IMAD R14, R7.reuse, 0x4000, R12 ;  /* 0x00004000070e7824 */ /* 0x040fe200078e020c */
[----:B------:R-:W-:Y:S01]  /*9440*/  R2UR UR8, R22 ;  /* 0x00000000160872ca */ /* 0x000fe200000e0000 */
[----:B------:R-:W-:Y:S01]  /*9450*/  IMAD R22, R7, 0x2000, R22 ;  /* 0x0000200007167824 */ /* 0x000fe200078e0216 */
[----:B------:R-:W-:Y:S01]  /*9460*/  R2UR UR18, R20 ;  /* 0x00000000141272ca */ /* 0x000fe200000e0000 */
[----:B------:R-:W-:Y:S01]  /*9470*/  VIADD R4, R4, 0xffffffff ;  /* 0xffffffff04047836 */ /* 0x000fe20000000000 */
[----:B------:R-:W-:Y:S01]  /*9480*/  R2UR UR5, R14 ;  /* 0x000000000e0572ca */ /* 0x000fe200000e0000 */
[----:B------:R-:W-:Y:S01]  /*9490*/  UIADD3 UR6, UP0, UR24, 0xf0, URZ ;  /* 0x000000f018067890 */ /* 0x000fe2000ff1e03f */
[----:B------:R-:W-:Y:S01]  /*94a0*/  R2UR UR11, R22 ;  /* 0x00000000160b72ca */ /* 0x000fe200000e0000 */
[----:B------:R-:W-:Y:S01]  /*94b0*/  UIADD3 UR26, UP1, UR24, 0x1f0, URZ ;  /* 0x000001f0181a7890 */ /* 0x000fe2000ff3e03f */
[----:B------:R-:W-:Y:S01]  /*94c0*/  R2UR UR9, R23 ;  /* 0x00000000170972ca */ /* 0x000fe200000e0000 */
[----:B------:R-:W-:Y:S01]  /*94d0*/  UIADD3.X UR7, URZ, UR25, URZ, UP0, !UPT ;  /* 0x000000193f077290 */ /* 0x000fe200087fe43f */
[----:B------:R-:W-:Y:S01]  /*94e0*/  R2UR UR10, R24 ;  /* 0x00000000180a72ca */ /* 0x000fe200000e0000 */
[----:B------:R-:W-:Y:S01]  /*94f0*/  VIADD R7, R7, 0x1 ;  /* 0x0000000107077836 */ /* 0x000fe20000000000 */
[----:B------:R-:W-:Y:S01]  /*9500*/  R2UR UR12, R6 ;  /* 0x00000000060c72ca */ /* 0x000fe200000e0000 */
[----:B------:R-:W-:Y:S01]  /*9510*/  UIADD3.X UR27, URZ, UR25, URZ, UP1, !UPT ;  /* 0x000000193f1b7290 */ /* 0x000fe20008ffe43f */
[----:B------:R-:W-:Y:S01]  /*9520*/  R2UR UR19, R21 ;  /* 0x00000000151372ca */ /* 0x000fe200000e0000 */
[----:B------:R-:W-:Y:S01]  /*9530*/  UMOV UR20, 0xff0000 ;  /* 0x00ff000000147882 */ /* 0x000fe20000000000 */
[----:B------:R-:W-:Y:S01]  /*9540*/  ISETP.GT.AND P1, PT, R4, 0x1, PT ;  /* 0x000000010400780c */ /* 0x000fe20003f24270 */
[----:B------:R-:W-:Y:S01]  /*9550*/  UIADD3 UR8, UR8, UR5, URZ ;  /* 0x0000000508087290 */ /* 0x000fe2000fffe03f */
[----:B------:R-:W-:Y:S01]  /*9560*/  ISETP.NE.AND P0, PT, R7, 0x9, PT ;  /* 0x000000090700780c */ /* 0x000fe20003f05270 */
[----:B------:R-:W-:Y:S01]  /*9570*/  UIADD3 UR5, UR11, 0x24180, URZ ;  /* 0x000241800b057890 */ /* 0x000fe2000fffe03f */
[----:B------:R-:W-:Y:S01]  /*9580*/  VIADD R24, R24, 0x40 ;  /* 0x0000004018187836 */ /* 0x000fe20000000000 */
[----:B------:R-:W-:Y:S01]  /*9590*/  UMOV UR14, 0x0 ;  /* 0x00000000000e7882 */ /* 0x000fe20000000000 */
[----:B------:R-:W-:Y:S01]  /*95a0*/  UMOV UR15, 0x10000000 ;  /* 0x10000000000f7882 */ /* 0x000fe20000000000 */
[----:B------:R-:W-:Y:S01]  /*95b0*/  UMOV UR11, UR18 ;  /* 0x00000012000b7c82 */ /* 0x000fe20008000000 */
[----:B------:R-:W-:-:S02]  /*95c0*/  SEL R14, RZ, 0x1, P0 ;  /* 0x00000001ff0e7807 */ /* 0x000fc40000000000 */
[----:B------:R0:W-:Y:S01]  /*95d0*/  UTMALDG.3D.MULTICAST [UR8], [UR6], UR20, desc[UR14] ;  /* 0x00000e08060073b4 */ /* 0x0001e20008011814 */
[----:B------:R-:W-:Y:S02]  /*95e0*/  SEL R7, R7, RZ, P0 ;  /* 0x000000ff07077207 */ /* 0x000fe40000000000 */
[----:B------:R-:W-:Y:S01]  /*95f0*/  LOP3.LUT R5, R5, R14, RZ, 0x3c, !PT ;  /* 0x0000000e05057212 */ /* 0x000fe200078e3cff */
[----:B0-----:R-:W-:Y:S01]  /*9600*/  UMOV UR8, UR5 ;  /* 0x0000000500087c82 */ /* 0x001fe20008000000 */
[----:B------:R-:W-:Y:S02]  /*9610*/  UMOV UR11, UR19 ;  /* 0x00000013000b7c82 */ /* 0x000fe40008000000 */
[----:B------:R0:W-:Y:S02]  /*9620*/  UTMALDG.3D [UR8], [UR26], desc[UR14] ;  /* 0x00000e081a0075b4 */ /* 0x0001e40008011000 */
[----:B0-----:R-:W-:Y:S05]  /*9630*/  @P1 BRA `(.L_x_307) ;  /* 0xfffffffc00401947 */ /* 0x001fea000383ffff */
.L_x_304:
[----:B------:R-:W-:Y:S05]  /*9640*/  BSYNC B1 ;  /* 0x0000000000017941 */ /* 0x000fea0003800000 */
.L_x_303:
[----:B------:R-:W-:Y:S01]  /*9650*/  LOP3.LUT P1, RZ, R11, 0xff, RZ, 0xc0, !PT ;  /* 0x000000ff0bff7812 */ /* 0x000fe2000782c0ff */
[C---:B------:R-:W-:Y:S01]  /*9660*/  IMAD.IADD R6, R10.reuse, 0x1, R3 ;  /* 0x000000010a067824 */ /* 0x040fe200078e0203 */
[----:B------:R-:W-:Y:S01]  /*9670*/  ULDC.64 UR6, c[0x0][0x650] ;  /* 0x0001940000067ab9 */ /* 0x000fe20000000a00 */
[----:B------:R-:W-:Y:S01]  /*9680*/  ISETP.GE.U32.AND P2, PT, R10, 0x9, PT ;  /* 0x000000090a00780c */ /* 0x000fe20003f46070 */
[----:B------:R-:W-:Y:S01]  /*9690*/  BSSY B1, `(.L_x_308) ;  /* 0x000006c000017945 */ /* 0x000fe20003800000 */
[----:B------:R-:W-:Y:S01]  /*96a0*/  IMAD.MOV.U32 R20, RZ, RZ, -0x1 ;  /* 0xffffffffff147424 */ /* 0x000fe200078e00ff */
[----:B------:R-:W-:Y:S01]  /*96b0*/  ISETP.GT.U32.AND P0, PT, R6, 0x8, PT ;  /* 0x000000080600780c */ /* 0x000fe20003f04070 */
[----:B------:R-:W-:Y:S01]  /*96c0*/  IMAD.MOV.U32 R7, RZ, RZ, -0x1 ;  /* 0xffffffffff077424 */ /* 0x000fe200078e00ff */
[----:B------:R-:W-:Y:S02]  /*96d0*/  PRMT R11, RZ, 0x7610, R11 ;  /* 0x00007610ff0b7816 */ /* 0x000fe4000000000b */
[----:B------:R-:W-:-:S03]  /*96e0*/  ISETP.LT.U32.AND P0, PT, R10, 0x9, P0 ;  /* 0x000000090a00780c */ /* 0x000fc60000701070 */
[----:B------:R-:W0:Y:S01]  /*96f0*/  @P1 S2R R9, SR_CgaCtaId ;  /* 0x0000000000091919 */ /* 0x000e220000008800 */
[----:B------:R-:W-:-:S04]  /*9700*/  @P1 MOV R4, 0x400 ;  /* 0x0000040000041802 */ /* 0x000fc80000000f00 */
[----:B0-----:R-:W-:Y:S01]  /*9710*/  @P1 LEA R3, R9, R4, 0x18 ;  /* 0x0000000409031211 */ /* 0x001fe200078ec0ff */
[----:B------:R-:W-:-:S03]  /*9720*/  IMAD.WIDE.U32 R4, R6, 0x38e38e39, RZ ;  /* 0x38e38e3906047825 */ /* 0x000fc600078e00ff */
[----:B------:R0:W-:Y:S01]  /*9730*/  @P1 SYNCS.ARRIVE.TRANS64.A1T0 RZ, [R3+URZ+0xa8], RZ ;  /* 0x0000a8ff03ff19a7 */ /* 0x0001e2000810003f */
[----:B------:R-:W-:Y:S02]  /*9740*/  IADD3 R16, P1, R16, UR22, RZ ;  /* 0x0000001610107c10 */ /* 0x000fe4000ff3e0ff */
[----:B------:R-:W-:Y:S02]  /*9750*/  SHF.R.U32.HI R5, RZ, 0x1, R5 ;  /* 0x00000001ff057819 */ /* 0x000fe40000011605 */
[----:B------:R-:W-:Y:S02]  /*9760*/  IADD3.X R17, R17, UR13, RZ, P1, !PT ;  /* 0x0000000d11117c10 */ /* 0x000fe40008ffe4ff */
[----:B------:R-:W-:Y:S02]  /*9770*/  PRMT R4, RZ, 0x7610, R4 ;  /* 0x00007610ff047816 */ /* 0x000fe40000000004 */
[----:B0-----:R-:W-:Y:S02]  /*9780*/  SEL R3, RZ, 0x1, !P0 ;  /* 0x00000001ff037807 */ /* 0x001fe40004000000 */
[----:B------:R-:W-:-:S02]  /*9790*/  ISETP.GE.U32.AND P0, PT, R16, UR6, PT ;  /* 0x0000000610007c0c */ /* 0x000fc4000bf06070 */
[----:B------:R-:W-:Y:S01]  /*97a0*/  LOP3.LUT R0, R0, R3, RZ, 0x3c, !PT ;  /* 0x0000000300007212 */ /* 0x000fe200078e3cff */
[----:B------:R-:W-:Y:S01]  /*97b0*/  IMAD R3, R5, -0x9, R6 ;  /* 0xfffffff705037824 */ /* 0x000fe200078e0206 */
[----:B------:R-:W-:Y:S01]  /*97c0*/  ISETP.GE.U32.AND.EX P0, PT, R17, UR7, PT, P0 ;  /* 0x0000000711007c0c */ /* 0x000fe2000bf06100 */
[----:B------:R-:W-:Y:S01]  /*97d0*/  IMAD.MOV.U32 R6, RZ, RZ, -0x1 ;  /* 0xffffffffff067424 */ /* 0x000fe200078e00ff */
[----:B------:R-:W-:-:S11]  /*97e0*/  @P2 LOP3.LUT R0, R0, 0x1, R5, 0x78, !PT ;  /* 0x0000000100002812 */ /* 0x000fd600078e7805 */
[----:B------:R-:W-:Y:S05]  /*97f0*/  @P0 BRA `(.L_x_309) ;  /* 0x0000000400540947 */ /* 0x000fea0003800000 */
[----:B------:R-:W0:Y:S01]  /*9800*/  S2R R15, SR_CTAID.X ;  /* 0x00000000000f7919 */ /* 0x000e220000002500 */
[----:B------:R-:W-:Y:S01]  /*9810*/  ULDC.64 UR6, c[0x0][0x628] ;  /* 0x00018a0000067ab9 */ /* 0x000fe20000000a00 */
[----:B------:R-:W-:Y:S01]  /*9820*/  ULDC UR8, c[0x0][0x630] ;  /* 0x00018c0000087ab9 */ /* 0x000fe20000000800 */
[----:B------:R-:W-:Y:S01]  /*9830*/  ISETP.NE.U32.AND P0, PT, RZ, UR6, PT ;  /* 0x00000006ff007c0c */ /* 0x000fe2000bf05070 */
[----:B------:R-:W1:Y:S01]  /*9840*/  S2R R20, SR_CTAID.Y ;  /* 0x0000000000147919 */ /* 0x000e620000002600 */
[----:B------:R-:W-:Y:S01]  /*9850*/  ULDC UR9, c[0x0][0x150] ;  /* 0x0000540000097ab9 */ /* 0x000fe20000000800 */
[----:B------:R-:W-:Y:S01]  /*9860*/  IMAD.MOV.U32 R4, RZ, RZ, R16 ;  /* 0x000000ffff047224 */ /* 0x000fe200078e0010 */
[----:B------:R-:W-:Y:S01]  /*9870*/  ISETP.NE.AND.EX P0, PT, RZ, UR7, PT, P0 ;  /* 0x00000007ff007c0c */ /* 0x000fe2000bf05300 */
[----:B------:R-:W-:Y:S01]  /*9880*/  IMAD.MOV.U32 R5, RZ, RZ, R17 ;  /* 0x000000ffff057224 */ /* 0x000fe200078e0011 */
[----:B0-----:R-:W-:-:S11]  /*9890*/  I2FP.F32.U32 R22, R15 ;  /* 0x0000000f00167245 */ /* 0x001fd60000201000 */
[----:B------:R-:W-:Y:S05]  /*98a0*/  @!P0 BRA `(.L_x_310) ;  /* 0x0000000000288947 */ /* 0x000fea0003800000 */
[----:B------:R-:W-:Y:S02]  /*98b0*/  ULDC UR5, c[0x0][0x634] ;  /* 0x00018d0000057ab9 */ /* 0x000fe40000000800 */
[----:B------:R-:W-:-:S05]  /*98c0*/  IADD3 R5, P0, R16, UR5, RZ ;  /* 0x0000000510057c10 */ /* 0x000fca000ff1e0ff */
[----:B------:R-:W-:-:S04]  /*98d0*/  IMAD.X R21, RZ, RZ, R17, P0 ;  /* 0x000000ffff157224 */ /* 0x000fc800000e0611 */
[----:B------:R-:W-:-:S04]  /*98e0*/  IMAD.WIDE.U32 R6, R21, UR6, RZ ;  /* 0x0000000615067c25 */ /* 0x000fc8000f8e00ff */
[----:B------:R-:W-:-:S04]  /*98f0*/  IMAD.WIDE.U32 R6, P0, R5, UR7, R6 ;  /* 0x0000000705067c25 */ /* 0x000fc8000f800006 */
[----:B------:R-:W-:-:S04]  /*9900*/  IMAD.WIDE.U32 R4, R5, UR6, RZ ;  /* 0x0000000605047c25 */ /* 0x000fc8000f8e00ff */
[----:B------:R-:W-:Y:S01]  /*9910*/  IMAD.MOV.U32 R4, RZ, RZ, R7 ;  /* 0x000000ffff047224 */ /* 0x000fe200078e0007 */
[----:B------:R-:W-:Y:S01]  /*9920*/  IADD3 RZ, P1, R5, R6, RZ ;  /* 0x0000000605ff7210 */ /* 0x000fe20007f3e0ff */
[----:B------:R-:W-:-:S04]  /*9930*/  IMAD.X R5, RZ, RZ, RZ, P0 ;  /* 0x000000ffff057224 */ /* 0x000fc800000e06ff */
[----:B------:R-:W-:-:S08]  /*9940*/  IMAD.WIDE.U32.X R4, R21, UR7, R4, P1 ;  /* 0x0000000715047c25 */ /* 0x000fd000088e0404 */
.L_x_310:
[--C-:B------:R-:W-:Y:S01]  /*9950*/  SHF.R.U64 R14, R4, UR8, R5.reuse ;  /* 0x00000008040e7c19 */ /* 0x100fe20008001205 */
[----:B------:R-:W-:Y:S01]  /*9960*/  FMUL R22, R22, UR9 ;  /* 0x0000000916167c20 */ /* 0x000fe20008400000 */
[----:B------:R-:W-:Y:S01]  /*9970*/  SHF.R.U32.HI R4, RZ, UR8, R5 ;  /* 0x00000008ff047c19 */ /* 0x000fe20008011605 */
[----:B------:R-:W0:Y:S01]  /*9980*/  LDC R6, c[0x0][0x144] ;  /* 0x00005100ff067b82 */ /* 0x000e220000000800 */
[----:B------:R-:W-:Y:S01]  /*9990*/  IADD3 R5, P0, RZ, -R14, RZ ;  /* 0x8000000eff057210 */ /* 0x000fe20007f1e0ff */
[----:B------:R-:W-:Y:S01]  /*99a0*/  ULDC UR5, c[0x0][0x154] ;  /* 0x0000550000057ab9 */ /* 0x000fe20000000800 */
[----:B-1----:R-:W-:Y:S01]  /*99b0*/  I2FP.F32.U32 R7, R20 ;  /* 0x0000001400077245 */ /* 0x002fe20000201000 */
[----:B------:R-:W1:Y:S01]  /*99c0*/  F2I.U32.TRUNC.NTZ R22, R22 ;  /* 0x0000001600167305 */ /* 0x000e62000020f000 */
[----:B------:R-:W-:Y:S01]  /*99d0*/  ULDC.64 UR6, c[0x0][0x620] ;  /* 0x0001880000067ab9 */ /* 0x000fe20000000a00 */
[----:B------:R-:W-:Y:S01]  /*99e0*/  IMAD.X R4, RZ, RZ, ~R4, P0 ;  /* 0x000000ffff047224 */ /* 0x000fe200000e0e04 */
[----:B------:R-:W-:Y:S01]  /*99f0*/  ISETP.NE.AND P2, PT, R2, 0x1, PT ;  /* 0x000000010200780c */ /* 0x000fe20003f45270 */
[----:B------:R-:W-:Y:S01]  /*9a00*/  FMUL R23, R7, UR5 ;  /* 0x0000000507177c20 */ /* 0x000fe20008400000 */
[----:B------:R-:W2:Y:S01]  /*9a10*/  LDC R25, c[0x0][0x148] ;  /* 0x00005200ff197b82 */ /* 0x000ea20000000800 */
[----:B------:R-:W-:Y:S01]  /*9a20*/  IMAD R4, R4, UR6, RZ ;  /* 0x0000000604047c24 */ /* 0x000fe2000f8e02ff */
[----:B------:R-:W-:-:S03]  /*9a30*/  ULDC UR5, c[0x0][0x618] ;  /* 0x0001860000057ab9 */ /* 0x000fc60000000800 */
[----:B------:R-:W3:Y:S01]  /*9a40*/  F2I.U32.TRUNC.NTZ R23, R23 ;  /* 0x0000001700177305 */ /* 0x000ee2000020f000 */
[C---:B------:R-:W-:Y:S02]  /*9a50*/  IMAD R7, R5.reuse, UR7, R4 ;  /* 0x0000000705077c24 */ /* 0x040fe4000f8e0204 */
[----:B------:R-:W-:Y:S01]  /*9a60*/  IMAD.WIDE.U32 R4, R5, UR6, R16 ;  /* 0x0000000605047c25 */ /* 0x000fe2000f8e0010 */
[----:B------:R-:W-:Y:S02]  /*9a70*/  ULDC.64 UR6, c[0x0][0x640] ;  /* 0x0001900000067ab9 */ /* 0x000fe40000000a00 */
[----:B------:R-:W-:Y:S01]  /*9a80*/  ISETP.NE.U32.AND P0, PT, RZ, UR6, PT ;  /* 0x00000006ff007c0c */ /* 0x000fe2000bf05070 */
[----:B------:R-:W-:Y:S02]  /*9a90*/  IMAD.IADD R5, R5, 0x1, R7 ;  /* 0x0000000105057824 */ /* 0x000fe400078e0207 */
[----:B-1----:R-:W-:Y:S01]  /*9aa0*/  IMAD.MOV R22, RZ, RZ, -R22 ;  /* 0x000000ffff167224 */ /* 0x002fe200078e0a16 */
[----:B------:R-:W-:-:S02]  /*9ab0*/  ISETP.NE.AND.EX P0, PT, RZ, UR7, PT, P0 ;  /* 0x00000007ff007c0c */ /* 0x000fc4000bf05300 */
[----:B------:R-:W-:Y:S01]  /*9ac0*/  SHF.R.U64 R21, R4, UR5, R5 ;  /* 0x0000000504157c19 */ /* 0x000fe20008001205 */
[----:B0-----:R-:W-:Y:S01]  /*9ad0*/  IMAD R15, R6, R22, R15 ;  /* 0x00000016060f7224 */ /* 0x001fe200078e020f */
[----:B------:R-:W-:Y:S01]  /*9ae0*/  SHF.R.U32.HI R4, RZ, UR5, R5 ;  /* 0x00000005ff047c19 */ /* 0x000fe20008011605 */
[----:B------:R-:W-:Y:S01]  /*9af0*/  ULDC UR5, c[0x0][0x608] ;  /* 0x0001820000057ab9 */ /* 0x000fe20000000800 */
[----:B---3--:R-:W-:Y:S02]  /*9b00*/  IMAD.MOV R6, RZ, RZ, -R23 ;  /* 0x000000ffff067224 */ /* 0x008fe400078e0a17 */
[--C-:B------:R-:W-:Y:S02]  /*9b10*/  SHF.R.U64 R22, R21, UR5, R4.reuse ;  /* 0x0000000515167c19 */ /* 0x100fe40008001204 */
[----:B------:R-:W-:Y:S01]  /*9b20*/  SHF.R.U32.HI R5, RZ, UR5, R4 ;  /* 0x00000005ff057c19 */ /* 0x000fe20008011604 */
[----:B------:R-:W-:Y:S01]  /*9b30*/  ULDC UR5, c[0x0][0x658] ;  /* 0x0001960000057ab9 */ /* 0x000fe20000000800 */
[----:B--2---:R-:W-:-:S02]  /*9b40*/  @P2 IMAD R15, R25, R6, R20 ;  /* 0x00000006190f2224 */ /* 0x004fc400078e0214 */
[--C-:B------:R-:W-:Y:S02]  /*9b50*/  SHF.R.U64 R20, R22, UR5, R5.reuse ;  /* 0x0000000516147c19 */ /* 0x100fe40008001205 */
[----:B------:R-:W-:-:S03]  /*9b60*/  SHF.R.U32.HI R23, RZ, UR5, R5 ;  /* 0x00000005ff177c19 */ /* 0x000fc60008011605 */
[----:B------:R-:W-:Y:S02]  /*9b70*/  IMAD.MOV.U32 R6, RZ, RZ, R20 ;  /* 0x000000ffff067224 */ /* 0x000fe400078e0014 */
[----:B------:R-:W-:Y:S01]  /*9b80*/  IMAD.MOV.U32 R5, RZ, RZ, R23 ;  /* 0x000000ffff057224 */ /* 0x000fe200078e0017 */
[----:B------:R-:W-:Y:S06]  /*9b90*/  @!P0 BRA `(.L_x_311) ;  /* 0x00000000002c8947 */ /* 0x000fec0003800000 */
        /* <DEDUP_REMOVED lines=9> */
[----:B------:R-:W-:-:S04]  /*9c30*/  IMAD.WIDE.U32.X R4, R23, UR7, R4, P1 ;  /* 0x0000000717047c25 */ /* 0x000fc800088e0404 */
[----:B------:R-:W-:-:S07]  /*9c40*/  IMAD.MOV.U32 R6, RZ, RZ, R4 ;  /* 0x000000ffff067224 */ /* 0x000fce00078e0004 */
.L_x_311:
[----:B------:R-:W-:Y:S01]  /*9c50*/  ULDC UR5, c[0x0][0x648] ;  /* 0x0001920000057ab9 */ /* 0x000fe20000000800 */
[----:B------:R-:W-:Y:S01]  /*9c60*/  LOP3.LUT R4, R22, UR16, RZ, 0xc0, !PT ;  /* 0x0000001016047c12 */ /* 0x000fe2000f8ec0ff */
[----:B------:R-:W-:Y:S01]  /*9c70*/  ULDC UR6, c[0x0][0x610] ;  /* 0x0001840000067ab9 */ /* 0x000fe20000000800 */
[----:B------:R-:W-:Y:S01]  /*9c80*/  SHF.R.U64 R5, R6, UR5, R5 ;  /* 0x0000000506057c19 */ /* 0x000fe20008001205 */
[----:B------:R-:W-:Y:S01]  /*9c90*/  ULDC UR5, c[0x0][0x638] ;  /* 0x00018e0000057ab9 */ /* 0x000fe20000000800 */
[----:B------:R-:W-:Y:S01]  /*9ca0*/  LOP3.LUT R21, R21, UR4, RZ, 0xc0, !PT ;  /* 0x0000000415157c12 */ /* 0x000fe2000f8ec0ff */
[----:B------:R-:W-:Y:S02]  /*9cb0*/  IMAD.MOV.U32 R6, RZ, RZ, R14 ;  /* 0x000000ffff067224 */ /* 0x000fe400078e000e */
[----:B------:R-:W-:Y:S02]  /*9cc0*/  IMAD.MOV R7, RZ, RZ, -R5 ;  /* 0x000000ffff077224 */ /* 0x000fe400078e0a05 */
[----:B------:R-:W-:-:S02]  /*9cd0*/  IMAD R4, R5, UR17, R4 ;  /* 0x0000001105047c24 */ /* 0x000fc4000f8e0204 */
[----:B------:R-:W-:Y:S01]  /*9ce0*/  IMAD R20, R7, UR5, R20 ;  /* 0x0000000507147c24 */ /* 0x000fe2000f8e0214 */
[----:B------:R-:W-:Y:S01]  /*9cf0*/  ULDC UR5, c[0x0][0x600] ;  /* 0x0001800000057ab9 */ /* 0x000fe20000000800 */
[----:B------:R-:W-:Y:S02]  /*9d00*/  IMAD R15, R4, UR6, R15 ;  /* 0x00000006040f7c24 */ /* 0x000fe4000f8e020f */
[----:B------:R-:W-:Y:S02]  /*9d10*/  IMAD R20, R20, UR5, R21 ;  /* 0x0000000514147c24 */ /* 0x000fe4000f8e0215 */
[----:B------:R-:W-:-:S03]  /*9d20*/  IMAD.MOV.U32 R4, RZ, RZ, 0x1 ;  /* 0x00000001ff047424 */ /* 0x000fc600078e00ff */
[----:B------:R-:W-:Y:S02]  /*9d30*/  SEL R7, R20, R15, !P2 ;  /* 0x0000000f14077207 */ /* 0x000fe40005000000 */
[----:B------:R-:W-:-:S07]  /*9d40*/  SEL R20, R15, R20, !P2 ;  /* 0x000000140f147207 */ /* 0x000fce0005000000 */
.L_x_309:
[----:B------:R-:W-:Y:S05]  /*9d50*/  BSYNC B1 ;  /* 0x0000000000017941 */ /* 0x000fea0003800000 */
.L_x_308:
[----:B------:R-:W-:-:S13]  /*9d60*/  LOP3.LUT P0, RZ, R4, 0xff, RZ, 0xc0, !PT ;  /* 0x000000ff04ff7812 */ /* 0x000fda000780c0ff */
[----:B------:R-:W-:Y:S05]  /*9d70*/  @P0 BRA `(.L_x_312) ;  /* 0xfffffff400380947 */ /* 0x000fea000383ffff */
[----:B------:R-:W-:Y:S05]  /*9d80*/  BSYNC B0 ;  /* 0x0000000000007941 */ /* 0x000fea0003800000 */
.L_x_301:
[----:B------:R-:W-:-:S03]  /*9d90*/  UMOV UR5, 0xffffffff ;  /* 0xffffffff00057882 */ /* 0x000fc60000000000 */
[----:B------:R-:W-:Y:S05]  /*9da0*/  BRA.DIV UR5, `(.L_x_313) ;  /* 0x0000000605c87947 */ /* 0x000fea000b800000 */
[----:B------:R-:W-:-:S13]  /*9db0*/  ELECT P6, URZ, PT ;  /* 0x00000000003f782f */ /* 0x000fda00038c0000 */
.L_x_332:
[----:B------:R-:W-:Y:S04]  /*9dc0*/  BSSY B0, `(.L_x_314) ;  /* 0x0000058000007945 */ /* 0x000fe80003800000 */
[----:B------:R-:W-:Y:S05]  /*9dd0*/  @!P6 BRA `(.L_x_315) ;  /* 0x000000040058e947 */ /* 0x000fea0003800000 */
[----:B------:R-:W-:-:S04]  /*9de0*/  LOP3.LUT R19, R19, 0x2, RZ, 0xfc, !PT ;  /* 0x0000000213137812 */ /* 0x000fc800078efcff */
[----:B------:R-:W-:-:S13]  /*9df0*/  ISETP.NE.AND P0, PT, R19, 0x3, PT ;  /* 0x000000031300780c */ /* 0x000fda0003f05270 */
[----:B------:R-:W-:Y:S05]  /*9e00*/  @!P0 BRA `(.L_x_316) ;  /* 0x0000000000048947 */ /* 0x000fea0003800000 */
[----:B------:R-:W-:Y:S01]  /*9e10*/  BPT.TRAP 0x1 ;  /* 0x000000040000795c */ /* 0x000fe20000300000 */
.L_x_316:
[----:B------:R-:W0:Y:S01]  /*9e20*/  S2R R5, SR_CgaCtaId ;  /* 0x0000000000057919 */ /* 0x000e220000008800 */
[----:B------:R-:W-:Y:S02]  /*9e30*/  MOV R2, 0x400 ;  /* 0x0000040000027802 */ /* 0x000fe40000000f00 */
[----:B------:R-:W-:Y:S02]  /*9e40*/  SHF.L.U32 R4, R0, 0x1f, RZ ;  /* 0x0000001f00047819 */ /* 0x000fe400000006ff */
[----:B0-----:R-:W-:-:S05]  /*9e50*/  LEA R2, R5, R2, 0x18 ;  /* 0x0000000205027211 */ /* 0x001fca00078ec0ff */
[----:B------:R-:W-:-:S04]  /*9e60*/  VIADD R2, R2, 0x48 ;  /* 0x0000004802027836 */ /* 0x000fc80000000000 */
[C---:B------:R-:W-:Y:S02]  /*9e70*/  IMAD R7, R3.reuse, 0x8, R2 ;  /* 0x0000000803077824 */ /* 0x040fe400078e0202 */
[----:B------:R-:W-:Y:S02]  /*9e80*/  VIADD R3, R3, 0x1 ;  /* 0x0000000103037836 */ /* 0x000fe40000000000 */
[----:B------:R-:W0:Y:S03]  /*9e90*/  SYNCS.PHASECHK.TRANS64.TRYWAIT P0, [R7+URZ], R4 ;  /* 0x00000004070075a7 */ /* 0x000e26000800017f */
[----:B------:R-:W-:-:S04]  /*9ea0*/  ISETP.NE.AND P1, PT, R3, 0x9, PT ;  /* 0x000000090300780c */ /* 0x000fc80003f25270 */
[----:B------:R-:W-:Y:S02]  /*9eb0*/  SEL R5, RZ, 0x1, P1 ;  /* 0x00000001ff057807 */ /* 0x000fe40000800000 */
[----:B------:R-:W-:Y:S02]  /*9ec0*/  SEL R3, R3, RZ, P1 ;  /* 0x000000ff03037207 */ /* 0x000fe40000800000 */
[----:B------:R-:W-:-:S03]  /*9ed0*/  LOP3.LUT R6, R0, R5, RZ, 0x3c, !PT ;  /* 0x0000000500067212 */ /* 0x000fc600078e3cff */
[----:B------:R-:W-:Y:S01]  /*9ee0*/  IMAD R8, R3, 0x8, R2 ;  /* 0x0000000803087824 */ /* 0x000fe200078e0202 */
[----:B------:R-:W-:Y:S01]  /*9ef0*/  SHF.L.U32 R5, R6, 0x1f, RZ ;  /* 0x0000001f06057819 */ /* 0x000fe200000006ff */
[----:B0-----:R-:W-:Y:S06]  /*9f00*/  @!P0 BRA `(.L_x_317) ;  /* 0x0000000400908947 */ /* 0x001fec0003800000 */
.L_x_333:
[----:B------:R-:W1:Y:S01]  /*9f10*/  SYNCS.PHASECHK.TRANS64.TRYWAIT P0, [R8+URZ], R5 ;  /* 0x00000005080075a7 */ /* 0x000e62000800017f */
[----:B------:R-:W-:-:S05]  /*9f20*/  VIADD R0, R3, 0x1 ;  /* 0x0000000103007836 */ /* 0x000fca0000000000 */
[----:B------:R-:W-:-:S04]  /*9f30*/  ISETP.NE.AND P1, PT, R0, 0x9, PT ;  /* 0x000000090000780c */ /* 0x000fc80003f25270 */
[----:B------:R-:W-:Y:S02]  /*9f40*/  SEL R3, RZ, 0x1, P1 ;  /* 0x00000001ff037807 */ /* 0x000fe40000800000 */
[----:B0-----:R-:W-:Y:S02]  /*9f50*/  SEL R7, R0, RZ, P1 ;  /* 0x000000ff00077207 */ /* 0x001fe40000800000 */
[----:B------:R-:W-:-:S03]  /*9f60*/  LOP3.LUT R6, R6, R3, RZ, 0x3c, !PT ;  /* 0x0000000306067212 */ /* 0x000fc600078e3cff */
[----:B------:R-:W-:Y:S01]  /*9f70*/  IMAD R9, R7, 0x8, R2 ;  /* 0x0000000807097824 */ /* 0x000fe200078e0202 */
[----:B------:R-:W-:Y:S01]  /*9f80*/  SHF.L.U32 R4, R6, 0x1f, RZ ;  /* 0x0000001f06047819 */ /* 0x000fe200000006ff */
[----:B-1----:R-:W-:Y:S06]  /*9f90*/  @!P0 BRA `(.L_x_318) ;  /* 0x0000000400808947 */ /* 0x002fec0003800000 */
.L_x_334:
[----:B------:R-:W1:Y:S01]  /*9fa0*/  SYNCS.PHASECHK.TRANS64.TRYWAIT P0, [R9+URZ], R4 ;  /* 0x00000004090075a7 */ /* 0x000e62000800017f */
[----:B------:R-:W-:-:S05]  /*9fb0*/  VIADD R0, R7, 0x1 ;  /* 0x0000000107007836 */ /* 0x000fca0000000000 */
[----:B------:R-:W-:-:S04]  /*9fc0*/  ISETP.NE.AND P1, PT, R0, 0x9, PT ;  /* 0x000000090000780c */ /* 0x000fc80003f25270 */
[----:B------:R-:W-:Y:S02]  /*9fd0*/  SEL R3, RZ, 0x1, P1 ;  /* 0x00000001ff037807 */ /* 0x000fe40000800000 */
[----:B------:R-:W-:Y:S02]  /*9fe0*/  SEL R7, R0, RZ, P1 ;  /* 0x000000ff00077207 */ /* 0x000fe40000800000 */
[----:B------:R-:W-:-:S03]  /*9ff0*/  LOP3.LUT R6, R6, R3, RZ, 0x3c, !PT ;  /* 0x0000000306067212 */ /* 0x000fc600078e3cff */
[----:B0-----:R-:W-:Y:S01]  /*a000*/  IMAD R8, R7, 0x8, R2 ;  /* 0x0000000807087824 */ /* 0x001fe200078e0202 */
[----:B------:R-:W-:Y:S01]  /*a010*/  SHF.L.U32 R5, R6, 0x1f, RZ ;  /* 0x0000001f06057819 */ /* 0x000fe200000006ff */
[----:B-1----:R-:W-:Y:S06]  /*a020*/  @!P0 BRA `(.L_x_319) ;  /* 0x0000000400708947 */ /* 0x002fec0003800000 */
.L_x_335:
        /* <DEDUP_REMOVED lines=9> */
.L_x_336:
        /* <DEDUP_REMOVED lines=9> */
.L_x_337:
        /* <DEDUP_REMOVED lines=9> */
.L_x_338:
[----:B------:R-:W1:Y:S01]  /*a1e0*/  SYNCS.PHASECHK.TRANS64.TRYWAIT P0, [R9+URZ], R4 ;  /* 0x00000004090075a7 */ /* 0x000e62000800017f */
[----:B------:R-:W-:-:S05]  /*a1f0*/  VIADD R0, R7, 0x1 ;  /* 0x0000000107007836 */ /* 0x000fca0000000000 */
[----:B------:R-:W-:-:S04]  /*a200*/  ISETP.NE.AND P1, PT, R0, 0x9, PT ;  /* 0x000000090000780c */ /* 0x000fc80003f25270 */
[----:B------:R-:W-:Y:S02]  /*a210*/  SEL R3, RZ, 0x1, P1 ;  /* 0x00000001ff037807 */ /* 0x000fe40000800000 */
[----:B------:R-:W-:Y:S02]  /*a220*/  SEL R7, R0, RZ, P1 ;  /* 0x000000ff00077207 */ /* 0x000fe40000800000 */
[----:B------:R-:W-:-:S03]  /*a230*/  LOP3.LUT R11, R6, R3, RZ, 0x3c, !PT ;  /* 0x00000003060b7212 */ /* 0x000fc600078e3cff */
[----:B------:R-:W-:Y:S01]  /*a240*/  IMAD R6, R7, 0x8, R2 ;  /* 0x0000000807067824 */ /* 0x000fe200078e0202 */
[----:B0-----:R-:W-:Y:S01]  /*a250*/  SHF.L.U32 R5, R11, 0x1f, RZ ;  /* 0x0000001f0b057819 */ /* 0x001fe200000006ff */
[----:B-1----:R-:W-:Y:S06]  /*a260*/  @!P0 BRA `(.L_x_323) ;  /* 0x0000000400308947 */ /* 0x002fec0003800000 */
.L_x_339:
[----:B------:R-:W1:Y:S01]  /*a270*/  SYNCS.PHASECHK.TRANS64.TRYWAIT P0, [R6+URZ], R5 ;  /* 0x00000005060075a7 */ /* 0x000e62000800017f */
[----:B------:R-:W-:-:S05]  /*a280*/  VIADD R0, R7, 0x1 ;  /* 0x0000000107007836 */ /* 0x000fca0000000000 */
[----:B------:R-:W-:-:S04]  /*a290*/  ISETP.NE.AND P1, PT, R0, 0x9, PT ;  /* 0x000000090000780c */ /* 0x000fc80003f25270 */
[----:B0-----:R-:W-:Y:S02]  /*a2a0*/  SEL R4, RZ, 0x1, P1 ;  /* 0x00000001ff047807 */ /* 0x001fe40000800000 */
[----:B------:R-:W-:Y:S02]  /*a2b0*/  SEL R3, R0, RZ, P1 ;  /* 0x000000ff00037207 */ /* 0x000fe40000800000 */
[----:B------:R-:W-:Y:S01]  /*a2c0*/  LOP3.LUT R0, R11, R4, RZ, 0x3c, !PT ;  /* 0x000000040b007212 */ /* 0x000fe200078e3cff */
[----:B-1----:R-:W-:Y:S06]  /*a2d0*/  @!P0 BRA `(.L_x_324) ;  /* 0x0000000400288947 */ /* 0x002fec0003800000 */
.L_x_340:
[----:B------:R-:W-:Y:S01]  /*a2e0*/  IMAD R3, R3, 0x8, R2 ;  /* 0x0000000803037824 */ /* 0x000fe200078e0202 */
[----:B------:R-:W-:-:S07]  /*a2f0*/  SHF.L.U32 R0, R0, 0x1f, RZ ;  /* 0x0000001f00007819 */ /* 0x000fce00000006ff */
.L_x_325:
[----:B-1----:R1:W2:Y:S02]  /*a300*/  SYNCS.PHASECHK.TRANS64.TRYWAIT P0, [R3+URZ], R0 ;  /* 0x00000000030075a7 */ /* 0x0022a4000800017f */
[----:B--2---:R-:W-:Y:S05]  /*a310*/  @!P0 NANOSLEEP.SYNCS 0x989680 ;  /* 0x009896800000895d */ /* 0x004fea0003900000 */
[----:B------:R-:W2:Y:S02]  /*a320*/  @!P0 SYNCS.PHASECHK.TRANS64 P0, [R3+URZ], R0 ;  /* 0x00000000030085a7 */ /* 0x000ea4000800007f */
[----:B--2---:R-:W-:Y:S05]  /*a330*/  @!P0 BRA `(.L_x_325) ;  /* 0xfffffffc00f08947 */ /* 0x004fea000383ffff */
.L_x_315:
[----:B------:R-:W-:Y:S05]  /*a340*/  BSYNC B0 ;  /* 0x0000000000007941 */ /* 0x000fea0003800000 */
.L_x_314:
[----:B------:R-:W-:Y:S05]  /*a350*/  EXIT ;  /* 0x000000000000794d */ /* 0x000fea0003800000 */
.L_x_22:
[----:B---3--:R3:W4:Y:S02]  /*a360*/  SYNCS.PHASECHK.TRANS64.TRYWAIT P1, [R3+URZ], R0 ;  /* 0x00000000030075a7 */ /* 0x008724000802017f */
[----:B----4-:R-:W-:Y:S05]  /*a370*/  @!P1 NANOSLEEP.SYNCS 0x989680 ;  /* 0x009896800000995d */ /* 0x010fea0003900000 */
[----:B------:R-:W4:Y:S02]  /*a380*/  @!P1 SYNCS.PHASECHK.TRANS64 P1, [R3+URZ], R0 ;  /* 0x00000000030095a7 */ /* 0x000f24000802007f */
[----:B----4-:R-:W-:Y:S05]  /*a390*/  @!P1 BRA `(.L_x_22) ;  /* 0xfffffffc00f09947 */ /* 0x010fea000383ffff */
[----:B------:R-:W-:Y:S05]  /*a3a0*/  BRA `(.L_x_21) ;  /* 0xffffff7000787947 */ /* 0x000fea000383ffff */
.L_x_27:
[----:B-1----:R1:W2:Y:S02]  /*a3b0*/  SYNCS.PHASECHK.TRANS64.TRYWAIT P1, [R5+URZ], R4 ;  /* 0x00000004050075a7 */ /* 0x0022a4000802017f */
[----:B--2---:R-:W-:Y:S05]  /*a3c0*/  @!P1 NANOSLEEP.SYNCS 0x989680 ;  /* 0x009896800000995d */ /* 0x004fea0003900000 */
[----:B------:R-:W2:Y:S02]  /*a3d0*/  @!P1 SYNCS.PHASECHK.TRANS64 P1, [R5+URZ], R4 ;  /* 0x00000004050095a7 */ /* 0x000ea4000802007f */
[----:B--2---:R-:W-:Y:S05]  /*a3e0*/  @!P1 BRA `(.L_x_27) ;  /* 0xfffffffc00f09947 */ /* 0x004fea000383ffff */
[----:B------:R-:W-:Y:S05]  /*a3f0*/  BRA `(.L_x_26) ;  /* 0xffffff7400547947 */ /* 0x000fea000383ffff */
.L_x_302:
[----:B------:R-:W-:Y:S01]  /*a400*/  BSSY B1, `(.L_x_326) ;  /* 0x0000006000017945 */ /* 0x000fe20003800000 */
[----:B------:R-:W-:-:S07]  /*a410*/  IMAD.MOV.U32 R15, RZ, RZ, -0x1 ;  /* 0xffffffffff0f7424 */ /* 0x000fce00078e00ff */
[----:B------:R-:W-:Y:S05]  /*a420*/  WARPSYNC.COLLECTIVE R15, `(.L_x_327) ;  /* 0x000000000f0c7348 */ /* 0x000fea0003c00000 */
[----:B------:R-:W-:Y:S02]  /*a430*/  ELECT P6, UR62, PT ;  /* 0x00000000003e782f */ /* 0x000fe400038c0000 */
[----:B------:R-:W-:Y:S01]  /*a440*/  MOV R14, UR62 ;  /* 0x0000003e000e7c02 */ /* 0x000fe20008000f00 */
[----:B------:R-:W-:Y:S10]  /*a450*/  ENDCOLLECTIVE ;  /* 0x000000000000791b */ /* 0x000ff40003800000 */
.L_x_327:
[----:B------:R-:W-:Y:S05]  /*a460*/  BSYNC B1 ;  /* 0x0000000000017941 */ /* 0x000fea0003800000 */
.L_x_326:
[----:B------:R-:W-:Y:S05]  /*a470*/  BRA `(.L_x_328) ;  /* 0xffffffec00847947 */ /* 0x000fea000383ffff */
.L_x_305:
[----:B0-----:R0:W1:Y:S02]  /*a480*/  SYNCS.PHASECHK.TRANS64.TRYWAIT P0, [R23+URZ+0x48], R14 ;  /* 0x0000480e170075a7 */ /* 0x001064000800017f */
[----:B-1----:R-:W-:Y:S05]  /*a490*/  @!P0 NANOSLEEP.SYNCS 0x989680 ;  /* 0x009896800000895d */ /* 0x002fea0003900000 */
[----:B------:R-:W1:Y:S02]  /*a4a0*/  @!P0 SYNCS.PHASECHK.TRANS64 P0, [R23+URZ+0x48], R14 ;  /* 0x0000480e170085a7 */ /* 0x000e64000800007f */
[----:B-1----:R-:W-:Y:S05]  /*a4b0*/  @!P0 BRA `(.L_x_305) ;  /* 0xfffffffc00f08947 */ /* 0x002fea000383ffff */
[----:B------:R-:W-:Y:S05]  /*a4c0*/  BRA `(.L_x_329) ;  /* 0xffffffec00c47947 */ /* 0x000fea000383ffff */
.L_x_313:
[----:B------:R-:W-:Y:S01]  /*a4d0*/  BSSY B0, `(.L_x_330) ;  /* 0x0000006000007945 */ /* 0x000fe20003800000 */
[----:B------:R-:W-:-:S07]  /*a4e0*/  IMAD.MOV.U32 R15, RZ, RZ, -0x1 ;  /* 0xffffffffff0f7424 */ /* 0x000fce00078e00ff */
[----:B------:R-:W-:Y:S05]  /*a4f0*/  WARPSYNC.COLLECTIVE R15, `(.L_x_331) ;  /* 0x000000000f0c7348 */ /* 0x000fea0003c00000 */
[----:B------:R-:W-:Y:S02]  /*a500*/  ELECT P6, UR62, PT ;  /* 0x00000000003e782f */ /* 0x000fe400038c0000 */
[----:B------:R-:W-:Y:S01]  /*a510*/  MOV R14, UR62 ;  /* 0x0000003e000e7c02 */ /* 0x000fe20008000f00 */
[----:B------:R-:W-:Y:S10]  /*a520*/  ENDCOLLECTIVE ;  /* 0x000000000000791b */ /* 0x000ff40003800000 */
.L_x_331:
[----:B------:R-:W-:Y:S05]  /*a530*/  BSYNC B0 ;  /* 0x0000000000007941 */ /* 0x000fea0003800000 */
.L_x_330:
[----:B------:R-:W-:Y:S05]  /*a540*/  BRA `(.L_x_332) ;  /* 0xfffffff8001c7947 */ /* 0x000fea000383ffff */
.L_x_317:
[----:B0-----:R0:W1:Y:S02]  /*a550*/  SYNCS.PHASECHK.TRANS64.TRYWAIT P0, [R7+URZ], R4 ;  /* 0x00000004070075a7 */ /* 0x001064000800017f */
[----:B-1----:R-:W-:Y:S05]  /*a560*/  @!P0 NANOSLEEP.SYNCS 0x989680 ;  /* 0x009896800000895d */ /* 0x002fea0003900000 */
[----:B------:R-:W1:Y:S02]  /*a570*/  @!P0 SYNCS.PHASECHK.TRANS64 P0, [R7+URZ], R4 ;  /* 0x00000004070085a7 */ /* 0x000e64000800007f */
[----:B-1----:R-:W-:Y:S05]  /*a580*/  @!P0 BRA `(.L_x_317) ;  /* 0xfffffffc00f08947 */ /* 0x002fea000383ffff */
[----:B------:R-:W-:Y:S05]  /*a590*/  BRA `(.L_x_333) ;  /* 0xfffffff8005c7947 */ /* 0x000fea000383ffff */
.L_x_318:
[----:B0-----:R0:W1:Y:S02]  /*a5a0*/  SYNCS.PHASECHK.TRANS64.TRYWAIT P0, [R8+URZ], R5 ;  /* 0x00000005080075a7 */ /* 0x001064000800017f */
[----:B-1----:R-:W-:Y:S05]  /*a5b0*/  @!P0 NANOSLEEP.SYNCS 0x989680 ;  /* 0x009896800000895d */ /* 0x002fea0003900000 */
[----:B------:R-:W1:Y:S02]  /*a5c0*/  @!P0 SYNCS.PHASECHK.TRANS64 P0, [R8+URZ], R5 ;  /* 0x00000005080085a7 */ /* 0x000e64000800007f */
[----:B-1----:R-:W-:Y:S05]  /*a5d0*/  @!P0 BRA `(.L_x_318) ;  /* 0xfffffffc00f08947 */ /* 0x002fea000383ffff */
[----:B------:R-:W-:Y:S05]  /*a5e0*/  BRA `(.L_x_334) ;  /* 0xfffffff8006c7947 */ /* 0x000fea000383ffff */
.L_x_319:
[----:B0-----:R0:W1:Y:S02]  /*a5f0*/  SYNCS.PHASECHK.TRANS64.TRYWAIT P0, [R9+URZ], R4 ;  /* 0x00000004090075a7 */ /* 0x001064000800017f */
[----:B-1----:R-:W-:Y:S05]  /*a600*/  @!P0 NANOSLEEP.SYNCS 0x989680 ;  /* 0x009896800000895d */ /* 0x002fea0003900000 */
[----:B------:R-:W1:Y:S02]  /*a610*/  @!P0 SYNCS.PHASECHK.TRANS64 P0, [R9+URZ], R4 ;  /* 0x00000004090085a7 */ /* 0x000e64000800007f */
[----:B-1----:R-:W-:Y:S05]  /*a620*/  @!P0 BRA `(.L_x_319) ;  /* 0xfffffffc00f08947 */ /* 0x002fea000383ffff */
[----:B------:R-:W-:Y:S05]  /*a630*/  BRA `(.L_x_335) ;  /* 0xfffffff8007c7947 */ /* 0x000fea000383ffff */
.L_x_320:
[----:B0-----:R0:W1:Y:S02]  /*a640*/  SYNCS.PHASECHK.TRANS64.TRYWAIT P0, [R8+URZ], R5 ;  /* 0x00000005080075a7 */ /* 0x001064000800017f */
[----:B-1----:R-:W-:Y:S05]  /*a650*/  @!P0 NANOSLEEP.SYNCS 0x989680 ;  /* 0x009896800000895d */ /* 0x002fea0003900000 */
[----:B------:R-:W1:Y:S02]  /*a660*/  @!P0 SYNCS.PHASECHK.TRANS64 P0, [R8+URZ], R5 ;  /* 0x00000005080085a7 */ /* 0x000e64000800007f */
[----:B-1----:R-:W-:Y:S05]  /*a670*/  @!P0 BRA `(.L_x_320) ;  /* 0xfffffffc00f08947 */ /* 0x002fea000383ffff */
[----:B------:R-:W-:Y:S05]  /*a680*/  BRA `(.L_x_336) ;  /* 0xfffffff8008c7947 */ /* 0x000fea000383ffff */
.L_x_321:
[----:B0-----:R0:W1:Y:S02]  /*a690*/  SYNCS.PHASECHK.TRANS64.TRYWAIT P0, [R9+URZ], R4 ;  /* 0x00000004090075a7 */ /* 0x001064000800017f */
[----:B-1----:R-:W-:Y:S05]  /*a6a0*/  @!P0 NANOSLEEP.SYNCS 0x989680 ;  /* 0x009896800000895d */ /* 0x002fea0003900000 */
[----:B------:R-:W1:Y:S02]  /*a6b0*/  @!P0 SYNCS.PHASECHK.TRANS64 P0, [R9+URZ], R4 ;  /* 0x00000004090085a7 */ /* 0x000e64000800007f */
[----:B-1----:R-:W-:Y:S05]  /*a6c0*/  @!P0 BRA `(.L_x_321) ;  /* 0xfffffffc00f08947 */ /* 0x002fea000383ffff */
[----:B------:R-:W-:Y:S05]  /*a6d0*/  BRA `(.L_x_337) ;  /* 0xfffffff8009c7947 */ /* 0x000fea000383ffff */
.L_x_322:
[----:B0-----:R0:W1:Y:S02]  /*a6e0*/  SYNCS.PHASECHK.TRANS64.TRYWAIT P0, [R8+URZ], R5 ;  /* 0x00000005080075a7 */ /* 0x001064000800017f */
[----:B-1----:R-:W-:Y:S05]  /*a6f0*/  @!P0 NANOSLEEP.SYNCS 0x989680 ;  /* 0x009896800000895d */ /* 0x002fea0003900000 */
[----:B------:R-:W1:Y:S02]  /*a700*/  @!P0 SYNCS.PHASECHK.TRANS64 P0, [R8+URZ], R5 ;  /* 0x00000005080085a7 */ /* 0x000e64000800007f */
[----:B-1----:R-:W-:Y:S05]  /*a710*/  @!P0 BRA `(.L_x_322) ;  /* 0xfffffffc00f08947 */ /* 0x002fea000383ffff */
[----:B------:R-:W-:Y:S05]  /*a720*/  BRA `(.L_x_338) ;  /* 0xfffffff800ac7947 */ /* 0x000fea000383ffff */
.L_x_323:
[----:B0-----:R0:W1:Y:S02]  /*a730*/  SYNCS.PHASECHK.TRANS64.TRYWAIT P0, [R9+URZ], R4 ;  /* 0x00000004090075a7 */ /* 0x001064000800017f */
[----:B-1----:R-:W-:Y:S05]  /*a740*/  @!P0 NANOSLEEP.SYNCS 0x989680 ;  /* 0x009896800000895d */ /* 0x002fea0003900000 */
[----:B------:R-:W1:Y:S02]  /*a750*/  @!P0 SYNCS.PHASECHK.TRANS64 P0, [R9+URZ], R4 ;  /* 0x00000004090085a7 */ /* 0x000e64000800007f */
[----:B-1----:R-:W-:Y:S05]  /*a760*/  @!P0 BRA `(.L_x_323) ;  /* 0xfffffffc00f08947 */ /* 0x002fea000383ffff */
[----:B------:R-:W-:Y:S05]  /*a770*/  BRA `(.L_x_339) ;  /* 0xfffffff800bc7947 */ /* 0x000fea000383ffff */
.L_x_324:
[----:B0-----:R0:W1:Y:S02]  /*a780*/  SYNCS.PHASECHK.TRANS64.TRYWAIT P0, [R6+URZ], R5 ;  /* 0x00000005060075a7 */ /* 0x001064000800017f */
[----:B-1----:R-:W-:Y:S05]  /*a790*/  @!P0 NANOSLEEP.SYNCS 0x989680 ;  /* 0x009896800000895d */ /* 0x002fea0003900000 */
[----:B------:R-:W1:Y:S02]  /*a7a0*/  @!P0 SYNCS.PHASECHK.TRANS64 P0, [R6+URZ], R5 ;  /* 0x00000005060085a7 */ /* 0x000e64000800007f */
[----:B-1----:R-:W-:Y:S05]  /*a7b0*/  @!P0 BRA `(.L_x_324) ;  /* 0xfffffffc00f08947 */ /* 0x002fea000383ffff */
[----:B------:R-:W-:Y:S05]  /*a7c0*/  BRA `(.L_x_340) ;  /* 0xfffffff800c47947 */ /* 0x000fea000383ffff */
.L_x_341:
[----:B------:R-:W-:-:S00]  /*a7d0*/  BRA `(.L_x_341) ;  /* 0xfffffffc00fc7947 */ /* 0x000fc0000383ffff */
[----:B------:R-:W-:-:S00]  /*a7e0*/  NOP ;  /* 0x0000000000007918 */ /* 0x000fc00000000000 */
        /* <DEDUP_REMOVED lines=9> */
.L_x_342:


//--------------------- .nv.global.init           --------------------------
	.section	.nv.global.init,"aw",@progbits
.nv.global.init:
	.type		$str$22,@object
	.size		$str$22,($str$23 - $str$22)
$str$22:
        /*0000*/ 	.byte	0x6b, 0x5f, 0x74, 0x69, 0x6c, 0x65, 0x5f, 0x63, 0x6f, 0x75, 0x6e, 0x74, 0x20, 0x3e, 0x3d, 0x20
        /*0010*/ 	.byte	0x31, 0x00
	.type		$str$23,@object
	.size		$str$23,(__unnamed_1 - $str$23)
$str$23:
        /*0012*/ 	.byte	0x2f, 0x74, 0x6d, 0x70, 0x2f, 0x63, 0x75, 0x74, 0x6c, 0x61, 0x73, 0x73, 0x5f, 0x73, 0x77, 0x65
        /*0022*/ 	.byte	0x65, 0x70, 0x5f, 0x73, 0x72, 0x63, 0x2f, 0x69, 0x6e, 0x63, 0x6c, 0x75, 0x64, 0x65, 0x2f, 0x63
        /*0032*/ 	.byte	0x75, 0x74, 0x6c, 0x61, 0x73, 0x73, 0x2f, 0x67, 0x65, 0x6d, 0x6d, 0x2f, 0x63, 0x6f, 0x6c, 0x6c
        /*0042*/ 	.byte	0x65, 0x63, 0x74, 0x69, 0x76, 0x65, 0x2f, 0x73, 0x6d, 0x39, 0x30, 0x5f, 0x6d, 0x6d, 0x61, 0x5f
        /*0052*/ 	.byte	0x74, 0x6d, 0x61, 0x5f, 0x67, 0x6d, 0x6d, 0x61, 0x5f, 0x73, 0x73, 0x5f, 0x77, 0x61, 0x72, 0x70
        /*0062*/ 	.byte	0x73, 0x70, 0x65, 0x63, 0x69, 0x61, 0x6c, 0x69, 0x7a, 0x65, 0x64, 0x2e, 0x68, 0x70, 0x70, 0x00
	.type		__unnamed_1,@object
	.size		__unnamed_1,(.L_0 - __unnamed_1)
__unnamed_1:
        /*0072*/ 	.byte	0x76, 0x6f, 0x69, 0x64, 0x20, 0x63, 0x75, 0x74, 0x6c, 0x61, 0x73, 0x73, 0x3a, 0x3a, 0x67, 0x65
        /* <DEDUP_REMOVED lines=172> */
        /*0b42*/ 	.byte	0x3a, 0x69, 0x64, 0x65, 0x6e, 0x74, 0x69, 0x74, 0x79, 0x5d, 0x00
.L_0:


//--------------------- .nv.shared._ZN7cutlass13device_kernelINS_4gemm6kernel13GemmUniversalIN4cute5tupleIJiiiiEEENS1_10collective13CollectiveMmaINS1_34MainloopSm90TmaGmmaWarpSpecializedILi9ENS5_IJNS4_1CILi1EEENSA_ILi8EEESB_EEENS1_35KernelTmaWarpSpecializedCooperativeEEENS5_IJNSA_ILi256EEENSA_ILi128EEENSA_ILi64EEEEEEaNS5_IJlSB_lEEEaSK_NS4_8TiledMMAINS4_8MMA_AtomIJNS4_4SM904GMMA27MMA_64x128x32_S32S8S8_SS_TNEEEENS4_6LayoutINS5_IJNSA_ILi2EEESB_SB_EEENS5_IJSB_NSA_ILi0EEESU_EEEEENS5_IJNS4_10UnderscoreESX_SX_EEEEENS4_23SM90_TMA_LOAD_MULTICASTENS4_14ComposedLayoutINS4_7SwizzleILi2ELi4ELi3EEENS4_18smem_ptr_flag_bitsILi8EEENSR_INS5_IJSC_SI_EEENS5_IJSI_SB_EEEEEEEvNS4_8identityENS4_13SM90_TMA_LOADES19_vS1A_EENS_8epilogue10collective6detail29Sm90TmaWarpSpecializedAdapterINS1E_15DefaultEpilogueIaSK_SK_NS1D_6thread17LinearCombinationIaLi1EiiLNS1I_9ScaleType4KindE0ELNS_15FloatRoundStyleE2EaEENS1_15EpilogueDefaultEEEEEvvEEEEvNT_6ParamsE --------------------------
	.section	.nv.shared._ZN7cutlass13device_kernelINS_4gemm6kernel13GemmUniversalIN4cute5tupleIJiiiiEEENS1_10collective13CollectiveMmaINS1_34MainloopSm90TmaGmmaWarpSpecializedILi9ENS5_IJNS4_1CILi1EEENSA_ILi8EEESB_EEENS1_35KernelTmaWarpSpecializedCooperativeEEENS5_IJNSA_ILi256EEENSA_ILi128EEENSA_ILi64EEEEEEaNS5_IJlSB_lEEEaSK_NS4_8TiledMMAINS4_8MMA_AtomIJNS4_4SM904GMMA27MMA_64x128x32_S32S8S8_SS_TNEEEENS4_6LayoutINS5_IJNSA_ILi2EEESB_SB_EEENS5_IJSB_NSA_ILi0EEESU_EEEEENS5_IJNS4_10UnderscoreESX_SX_EEEEENS4_23SM90_TMA_LOAD_MULTICASTENS4_14ComposedLayoutINS4_7SwizzleILi2ELi4ELi3EEENS4_18smem_ptr_flag_bitsILi8EEENSR_INS5_IJSC_SI_EEENS5_IJSI_SB_EEEEEEEvNS4_8identityENS4_13SM90_TMA_LOADES19_vS1A_EENS_8epilogue10collective6detail29Sm90TmaWarpSpecializedAdapterINS1E_15DefaultEpilogueIaSK_SK_NS1D_6thread17LinearCombinationIaLi1EiiLNS1I_9ScaleType4KindE0ELNS_15FloatRoundStyleE2EaEENS1_15EpilogueDefaultEEEEEvvEEEEvNT_6ParamsE,"aw",@nobits
	.sectionflags	@""
	.align	16
	.zero		1024


//--------------------- .nv.shared.reserved.0     --------------------------
	.section	.nv.shared.reserved.0,"aw",@nobits
	.weak		__nv_reservedSMEM_offset_0_alias
	.size		__nv_reservedSMEM_offset_0_alias, 0, 0
	.other		__nv_reservedSMEM_offset_0_alias,@"STO_CUDA_RESERVED_SHARED STV_DEFAULT"
__nv_reservedSMEM_offset_0_alias:
	.zero		0


//--------------------- .nv.global                --------------------------
	.section	.nv.global,"aw",@nobits
.nv.global:
	.type		_ZN40_INTERNAL_a04e915d_4_k_cu_4e3c2194_274994cute1_E,@object
	.size		_ZN40_INTERNAL_a04e915d_4_k_cu_4e3c2194_274994cute1_E,(_ZN40_INTERNAL_a04e915d_4_k_cu_4e3c2194_274994cuda3std3__45__cpo6cbeginE - _ZN40_INTERNAL_a04e915d_4_k_cu_4e3c2194_274994cute1_E)
_ZN40_INTERNAL_a04e915d_4_k_cu_4e3c2194_274994cute1_E:
	.zero		1
	.type		_ZN40_INTERNAL_a04e915d_4_k_cu_4e3c2194_274994cuda3std3__45__cpo6cbeginE,@object
	.size		_ZN40_INTERNAL_a04e915d_4_k_cu_4e3c2194_274994cuda3std3__45__cpo6cbeginE,(_ZN40_INTERNAL_a04e915d_4_k_cu_4e3c2194_274994cuda3std3__48in_placeE - _ZN40_INTERNAL_a04e915d_4_k_cu_4e3c2194_274994cuda3std3__45__cpo6cbeginE)
_ZN40_INTERNAL_a04e915d_4_k_cu_4e3c2194_274994cuda3std3__45__cpo6cbeginE:
	.zero		1
	.type		_ZN40_INTERNAL_a04e915d_4_k_cu_4e3c2194_274994cuda3std3__48in_placeE,@object
	.size		_ZN40_INTERNAL_a04e915d_4_k_cu_4e3c2194_274994cuda3std3__48in_placeE,(_ZN40_INTERNAL_a04e915d_4_k_cu_4e3c2194_274994cuda3std6ranges3__45__cpo9iter_moveE - _ZN40_INTERNAL_a04e915d_4_k_cu_4e3c2194_274994cuda3std3__48in_placeE)
_ZN40_INTERNAL_a04e915d_4_k_cu_4e3c2194_274994cuda3std3__48in_placeE:
	.zero		1
	.type		_ZN40_INTERNAL_a04e915d_4_k_cu_4e3c2194_274994cuda3std6ranges3__45__cpo9iter_moveE,@object
	.size		_ZN40_INTERNAL_a04e915d_4_k_cu_4e3c2194_274994cuda3std6ranges3__45__cpo9iter_moveE,(_ZN40_INTERNAL_a04e915d_4_k_cu_4e3c2194_274994cuda3std3__45__cpo5beginE - _ZN40_INTERNAL_a04e915d_4_k_cu_4e3c2194_274994cuda3std6ranges3__45__cpo9iter_moveE)
_ZN40_INTERNAL_a04e915d_4_k_cu_4e3c2194_274994cuda3std6ranges3__45__cpo9iter_moveE:
	.zero		1
	.type		_ZN40_INTERNAL_a04e915d_4_k_cu_4e3c2194_274994cuda3std3__45__cpo5beginE,@object
	.size		_ZN40_INTERNAL_a04e915d_4_k_cu_4e3c2194_274994cuda3std3__45__cpo5beginE,(_ZN40_INTERNAL_a04e915d_4_k_cu_4e3c2194_274994cuda3std3__442_GLOBAL__N__a04e915d_4_k_cu_4e3c2194_274996ignoreE - _ZN40_INTERNAL_a04e915d_4_k_cu_4e3c2194_274994cuda3std3__45__cpo5beginE)
_ZN40_INTERNAL_a04e915d_4_k_cu_4e3c2194_274994cuda3std3__45__cpo5beginE:
	.zero		1
	.type		_ZN40_INTERNAL_a04e915d_4_k_cu_4e3c2194_274994cuda3std3__442_GLOBAL__N__a04e915d_4_k_cu_4e3c2194_274996ignoreE,@object
	.size		_ZN40_INTERNAL_a04e915d_4_k_cu_4e3c2194_274994cuda3std3__442_GLOBAL__N__a04e915d_4_k_cu_4e3c2194_274996ignoreE,(_ZN40_INTERNAL_a04e915d_4_k_cu_4e3c2194_274994cute7productE - _ZN40_INTERNAL_a04e915d_4_k_cu_4e3c2194_274994cuda3std3__442_GLOBAL__N__a04e915d_4_k_cu_4e3c2194_274996ignoreE)
_ZN40_INTERNAL_a04e915d_4_k_cu_4e3c2194_274994cuda3std3__442_GLOBAL__N__a04e915d_4_k_cu_4e3c2194_274996ignoreE:
	.zero		1
	.type		_ZN40_INTERNAL_a04e915d_4_k_cu_4e3c2194_274994cute7productE,@object
	.size		_ZN40_INTERNAL_a04e915d_4_k_cu_4e3c2194_274994cute7productE,(_ZN40_INTERNAL_a04e915d_4_k_cu_4e3c2194_274994cuda3std3__45__cpo3endE - _ZN40_INTERNAL_a04e915d_4_k_cu_4e3c2194_274994cute7productE)
_ZN40_INTERNAL_a04e915d_4_k_cu_4e3c2194_274994cute7productE:
	.zero		1
	.type		_ZN40_INTERNAL_a04e915d_4_k_cu_4e3c2194_274994cuda3std3__45__cpo3endE,@object
	.size		_ZN40_INTERNAL_a04e915d_4_k_cu_4e3c2194_274994cuda3std3__45__cpo3endE,(_ZN40_INTERNAL_a04e915d_4_k_cu_4e3c2194_274994cuda3std3__419piecewise_constructE - _ZN40_INTERNAL_a04e915d_4_k_cu_4e3c2194_274994cuda3std3__45__cpo3endE)
_ZN40_INTERNAL_a04e915d_4_k_cu_4e3c2194_274994cuda3std3__45__cpo3endE:
	.zero		1
	.type		_ZN40_INTERNAL_a04e915d_4_k_cu_4e3c2194_274994cuda3std3__419piecewise_constructE,@object
	.size		_ZN40_INTERNAL_a04e915d_4_k_cu_4e3c2194_274994cuda3std3__419piecewise_constructE,(_ZN40_INTERNAL_a04e915d_4_k_cu_4e3c2194_274994cuda3std3__45__cpo4cendE - _ZN40_INTERNAL_a04e915d_4_k_cu_4e3c2194_274994cuda3std3__419piecewise_constructE)
_ZN40_INTERNAL_a04e915d_4_k_cu_4e3c2194_274994cuda3std3__419piecewise_constructE:
	.zero		1
	.type		_ZN40_INTERNAL_a04e915d_4_k_cu_4e3c2194_274994cuda3std3__45__cpo4cendE,@object
	.size		_ZN40_INTERNAL_a04e915d_4_k_cu_4e3c2194_274994cuda3std3__45__cpo4cendE,(_ZN40_INTERNAL_a04e915d_4_k_cu_4e3c2194_274994cuda3std6ranges3__45__cpo4swapE - _ZN40_INTERNAL_a04e915d_4_k_cu_4e3c2194_274994cuda3std3__45__cpo4cendE)
_ZN40_INTERNAL_a04e915d_4_k_cu_4e3c2194_274994cuda3std3__45__cpo4cendE:
	.zero		1
	.type		_ZN40_INTERNAL_a04e915d_4_k_cu_4e3c2194_274994cuda3std6ranges3__45__cpo4swapE,@object
	.size		_ZN40_INTERNAL_a04e915d_4_k_cu_4e3c2194_274994cuda3std6ranges3__45__cpo4swapE,(.L_8 - _ZN40_INTERNAL_a04e915d_4_k_cu_4e3c2194_274994cuda3std6ranges3__45__cpo4swapE)
_ZN40_INTERNAL_a04e915d_4_k_cu_4e3c2194_274994cuda3std6ranges3__45__cpo4swapE:
	.zero		1
.L_8:


//--------------------- .nv.constant0._ZN7cutlass13device_kernelINS_4gemm6kernel13GemmUniversalIN4cute5tupleIJiiiiEEENS1_10collective13CollectiveMmaINS1_34MainloopSm90TmaGmmaWarpSpecializedILi9ENS5_IJNS4_1CILi1EEENSA_ILi8EEESB_EEENS1_35KernelTmaWarpSpecializedCooperativeEEENS5_IJNSA_ILi256EEENSA_ILi128EEENSA_ILi64EEEEEEaNS5_IJlSB_lEEEaSK_NS4_8TiledMMAINS4_8MMA_AtomIJNS4_4SM904GMMA27MMA_64x128x32_S32S8S8_SS_TNEEEENS4_6LayoutINS5_IJNSA_ILi2EEESB_SB_EEENS5_IJSB_NSA_ILi0EEESU_EEEEENS5_IJNS4_10UnderscoreESX_SX_EEEEENS4_23SM90_TMA_LOAD_MULTICASTENS4_14ComposedLayoutINS4_7SwizzleILi2ELi4ELi3EEENS4_18smem_ptr_flag_bitsILi8EEENSR_INS5_IJSC_SI_EEENS5_IJSI_SB_EEEEEEEvNS4_8identityENS4_13SM90_TMA_LOADES19_vS1A_EENS_8epilogue10collective6detail29Sm90TmaWarpSpecializedAdapterINS1E_15DefaultEpilogueIaSK_SK_NS1D_6thread17LinearCombinationIaLi1EiiLNS1I_9ScaleType4KindE0ELNS_15FloatRoundStyleE2EaEENS1_15EpilogueDefaultEEEEEvvEEEEvNT_6ParamsE --------------------------
	.section	.nv.constant0._ZN7cutlass13device_kernelINS_4gemm6kernel13GemmUniversalIN4cute5tupleIJiiiiEEENS1_10collective13CollectiveMmaINS1_34MainloopSm90TmaGmmaWarpSpecializedILi9ENS5_IJNS4_1CILi1EEENSA_ILi8EEESB_EEENS1_35KernelTmaWarpSpecializedCooperativeEEENS5_IJNSA_ILi256EEENSA_ILi128EEENSA_ILi64EEEEEEaNS5_IJlSB_lEEEaSK_NS4_8TiledMMAINS4_8MMA_AtomIJNS4_4SM904GMMA27MMA_64x128x32_S32S8S8_SS_TNEEEENS4_6LayoutINS5_IJNSA_ILi2EEESB_SB_EEENS5_IJSB_NSA_ILi0EEESU_EEEEENS5_IJNS4_10UnderscoreESX_SX_EEEEENS4_23SM90_TMA_LOAD_MULTICASTENS4_14ComposedLayoutINS4_7SwizzleILi2ELi4ELi3EEENS4_18smem_ptr_flag_bitsILi8EEENSR_INS5_IJSC_SI_EEENS5_IJSI_SB_EEEEEEEvNS4_8identityENS4_13SM90_TMA_LOADES19_vS1A_EENS_8epilogue10collective6detail29Sm90TmaWarpSpecializedAdapterINS1E_15DefaultEpilogueIaSK_SK_NS1D_6thread17LinearCombinationIaLi1EiiLNS1I_9ScaleType4KindE0ELNS_15FloatRoundStyleE2EaEENS1_15EpilogueDefaultEEEEEvvEEEEvNT_6ParamsE,"a",@progbits
	.sectionflags	@""
	.align	4
.nv.constant0._ZN7cutlass13device_kernelINS_4gemm6kernel13GemmUniversalIN4cute5tupleIJiiiiEEENS1_10collective13CollectiveMmaINS1_34MainloopSm90TmaGmmaWarpSpecializedILi9ENS5_IJNS4_1CILi1EEENSA_ILi8EEESB_EEENS1_35KernelTmaWarpSpecializedCooperativeEEENS5_IJNSA_ILi256EEENSA_ILi128EEENSA_ILi64EEEEEEaNS5_IJlSB_lEEEaSK_NS4_8TiledMMAINS4_8MMA_AtomIJNS4_4SM904GMMA27MMA_64x128x32_S32S8S8_SS_TNEEEENS4_6LayoutINS5_IJNSA_ILi2EEESB_SB_EEENS5_IJSB_NSA_ILi0EEESU_EEEEENS5_IJNS4_10UnderscoreESX_SX_EEEEENS4_23SM90_TMA_LOAD_MULTICASTENS4_14ComposedLayoutINS4_7SwizzleILi2ELi4ELi3EEENS4_18smem_ptr_flag_bitsILi8EEENSR_INS5_IJSC_SI_EEENS5_IJSI_SB_EEEEEEEvNS4_8identityENS4_13SM90_TMA_LOADES19_vS1A_EENS_8epilogue10collective6detail29Sm90TmaWarpSpecializedAdapterINS1E_15DefaultEpilogueIaSK_SK_NS1D_6thread17LinearCombinationIaLi1EiiLNS1I_9ScaleType4KindE0ELNS_15FloatRoundStyleE2EaEENS1_15EpilogueDefaultEEEEEvvEEEEvNT_6ParamsE:
	.zero		1664


//--------------------- SYMBOLS --------------------------

	.type		.nv.reservedSmem.offset0,@object
	.size		.nv.reservedSmem.offset0,0x4
	.type		__assertfail,@function
